def matmul_kernel(
    a_ptr,
    b_ptr,
    c_ptr,
    M,
    N,
    K,
    stride_am,
    stride_ak,
    stride_bk,
    stride_bn,
    stride_cm,
    stride_cn,
    BLOCK_M: tl.constexpr,
    BLOCK_N: tl.constexpr,
    BLOCK_K: tl.constexpr,
    GROUP_M: tl.constexpr,
):
    pid = tl.program_id(axis=0)
    num_pid_m = tl.cdiv(M, BLOCK_M)
    num_pid_n = tl.cdiv(N, BLOCK_N)
    num_pid_in_group = GROUP_M * num_pid_n
    group_id = pid // num_pid_in_group
    first_pid_m = group_id * GROUP_M
    group_size_m = min(num_pid_m - first_pid_m, GROUP_M)
    pid_m = first_pid_m + ((pid % num_pid_in_group) % group_size_m)
    pid_n = (pid % num_pid_in_group) // group_size_m

    offs_am = (pid_m * BLOCK_M + tl.arange(0, BLOCK_M)) % M
    offs_bn = (pid_n * BLOCK_N + tl.arange(0, BLOCK_N)) % N
    offs_k = tl.arange(0, BLOCK_K)
    a_ptrs = a_ptr + offs_am[:, None] * stride_am + offs_k[None, :] * stride_ak
    b_ptrs = b_ptr + offs_k[:, None] * stride_bk + offs_bn[None, :] * stride_bn

    acc = tl.zeros((BLOCK_M, BLOCK_N), dtype=tl.float32)
    for kk in range(0, tl.cdiv(K, BLOCK_K)):
        a = tl.load(a_ptrs, mask=offs_k[None, :] < K - kk * BLOCK_K, other=0.0)
        b = tl.load(b_ptrs, mask=offs_k[:, None] < K - kk * BLOCK_K, other=0.0)
        acc = tl.dot(a, b, acc)
        a_ptrs += BLOCK_K * stride_ak
        b_ptrs += BLOCK_K * stride_bk

    c = acc.to(c_ptr.dtype.element_ty)
    offs_cm = pid_m * BLOCK_M + tl.arange(0, BLOCK_M)
    offs_cn = pid_n * BLOCK_N + tl.arange(0, BLOCK_N)
    c_ptrs = c_ptr + offs_cm[:, None] * stride_cm + offs_cn[None, :] * stride_cn
    mask = (offs_cm[:, None] < M) & (offs_cn[None, :] < N)
    tl.store(c_ptrs, c, mask=mask)

# config = {"BLOCK_K": 32, "BLOCK_M": 256, "BLOCK_N": 128, "GROUP_M": 8, "arch": "sm_100", "dtype": "fp8e5m2", "num_ctas": 1, "num_stages": 3, "num_warps": 16}
# arch = sm_100


// ===== COMPILED SASS (sm_100a) =====

	.target	sm_100a

	.elftype	@"ET_EXEC"


//--------------------- .note.nv.tkinfo           --------------------------
	.section	.note.nv.tkinfo,"",@"SHT_NOTE"
	.sectionflags	@"SHF_NOTE_NV_TKINFO"
	.tkinfo
        /*0018*/ 	.word	0x00000081
        /*0030*/ 	.string	""
        /*0030*/ 	.string	"ptxas-blackwell"
        /*0030*/ 	.string	"Cuda compilation tools, release 12.9, V12.9.86"
        /*0030*/ 	.string	"Build cuda_12.9.r12.9/compiler.36037853_0"
        /*0030*/ 	.string	"-v  -suppress-debug-info  -lineinfo  -arch sm_100a "



//--------------------- .note.nv.cuver            --------------------------
	.section	.note.nv.cuver,"",@"SHT_NOTE"
	.sectionflags	@"SHF_NOTE_NV_CUVER"
        /*0018*/ 	.short	0x0001
        /*001a*/ 	.short	0x0064
        /*001c*/ 	.short	0x0001
        /*001e*/ 	.short	0x0000
        /*0020*/ 	.short	0x0001
        /*0022*/ 	.short	0x0000


//--------------------- .nv.info                  --------------------------
	.section	.nv.info,"",@"SHT_CUDA_INFO"
	.align	4


	//----- nvinfo : EIATTR_REGCOUNT
	.align		4
        /*0000*/ 	.byte	0x04, 0x2f
        /*0002*/ 	.short	(.L_1 - .L_0)
	.align		4
.L_0:
        /*0004*/ 	.word	index@(matmul_kernel)
        /*0008*/ 	.word	0x00000080


	//----- nvinfo : EIATTR_FRAME_SIZE
	.align		4
.L_1:
        /*000c*/ 	.byte	0x04, 0x11
        /*000e*/ 	.short	(.L_3 - .L_2)
	.align		4
.L_2:
        /*0010*/ 	.word	index@(matmul_kernel)
        /*0014*/ 	.word	0x000000e0


	//----- nvinfo : EIATTR_MIN_STACK_SIZE
	.align		4
.L_3:
        /*0018*/ 	.byte	0x04, 0x12
        /*001a*/ 	.short	(.L_5 - .L_4)
	.align		4
.L_4:
        /*001c*/ 	.word	index@(matmul_kernel)
        /*0020*/ 	.word	0x000000e0
.L_5:


//--------------------- .nv.info.matmul_kernel    --------------------------
	.section	.nv.info.matmul_kernel,"",@"SHT_CUDA_INFO"
	.sectionflags	@""
	.align	4


	//----- nvinfo : EIATTR_CUDA_API_VERSION
	.align		4
        /*0000*/ 	.byte	0x04, 0x37
        /*0002*/ 	.short	(.L_7 - .L_6)
.L_6:
        /*0004*/ 	.word	0x00000081


	//----- nvinfo : EIATTR_KPARAM_INFO
	.align		4
.L_7:
        /*0008*/ 	.byte	0x04, 0x17
        /*000a*/ 	.short	(.L_9 - .L_8)
.L_8:
        /*000c*/ 	.word	0x00000000
        /*0010*/ 	.short	0x000d
        /*0012*/ 	.short	0x0048
        /*0014*/ 	.byte	0x00, 0xf4, 0x21, 0x00


	//----- nvinfo : EIATTR_KPARAM_INFO
	.align		4
.L_9:
        /*0018*/ 	.byte	0x04, 0x17
        /*001a*/ 	.short	(.L_11 - .L_10)
.L_10:
        /*001c*/ 	.word	0x00000000
        /*0020*/ 	.short	0x000c
        /*0022*/ 	.short	0x0040
        /*0024*/ 	.byte	0x00, 0xf4, 0x21, 0x00


	//----- nvinfo : EIATTR_KPARAM_INFO
	.align		4
.L_11:
        /*0028*/ 	.byte	0x04, 0x17
        /*002a*/ 	.short	(.L_13 - .L_12)
.L_12:
        /*002c*/ 	.word	0x00000000
        /*0030*/ 	.short	0x000b
        /*0032*/ 	.short	0x0038
        /*0034*/ 	.byte	0x00, 0xf0, 0x11, 0x00


	//----- nvinfo : EIATTR_KPARAM_INFO
	.align		4
.L_13:
        /*0038*/ 	.byte	0x04, 0x17
        /*003a*/ 	.short	(.L_15 - .L_14)
.L_14:
        /*003c*/ 	.word	0x00000000
        /*0040*/ 	.short	0x000a
        /*0042*/ 	.short	0x0034
        /*0044*/ 	.byte	0x00, 0xf0, 0x11, 0x00


	//----- nvinfo : EIATTR_KPARAM_INFO
	.align		4
.L_15:
        /*0048*/ 	.byte	0x04, 0x17
        /*004a*/ 	.short	(.L_17 - .L_16)
.L_16:
        /*004c*/ 	.word	0x00000000
        /*0050*/ 	.short	0x0009
        /*0052*/ 	.short	0x0030
        /*0054*/ 	.byte	0x00, 0xf0, 0x11, 0x00


	//----- nvinfo : EIATTR_KPARAM_INFO
	.align		4
.L_17:
        /*0058*/ 	.byte	0x04, 0x17
        /*005a*/ 	.short	(.L_19 - .L_18)
.L_18:
        /*005c*/ 	.word	0x00000000
        /*0060*/ 	.short	0x0008
        /*0062*/ 	.short	0x002c
        /*0064*/ 	.byte	0x00, 0xf0, 0x11, 0x00


	//----- nvinfo : EIATTR_KPARAM_INFO
	.align		4
.L_19:
        /*0068*/ 	.byte	0x04, 0x17
        /*006a*/ 	.short	(.L_21 - .L_20)
.L_20:
        /*006c*/ 	.word	0x00000000
        /*0070*/ 	.short	0x0007
        /*0072*/ 	.short	0x0028
        /*0074*/ 	.byte	0x00, 0xf0, 0x11, 0x00


	//----- nvinfo : EIATTR_KPARAM_INFO
	.align		4
.L_21:
        /*0078*/ 	.byte	0x04, 0x17
        /*007a*/ 	.short	(.L_23 - .L_22)
.L_22:
        /*007c*/ 	.word	0x00000000
        /*0080*/ 	.short	0x0006
        /*0082*/ 	.short	0x0024
        /*0084*/ 	.byte	0x00, 0xf0, 0x11, 0x00


	//----- nvinfo : EIATTR_KPARAM_INFO
	.align		4
.L_23:
        /*0088*/ 	.byte	0x04, 0x17
        /*008a*/ 	.short	(.L_25 - .L_24)
.L_24:
        /*008c*/ 	.word	0x00000000
        /*0090*/ 	.short	0x0005
        /*0092*/ 	.short	0x0020
        /*0094*/ 	.byte	0x00, 0xf0, 0x11, 0x00


	//----- nvinfo : EIATTR_KPARAM_INFO
	.align		4
.L_25:
        /*0098*/ 	.byte	0x04, 0x17
        /*009a*/ 	.short	(.L_27 - .L_26)
.L_26:
        /*009c*/ 	.word	0x00000000
        /*00a0*/ 	.short	0x0004
        /*00a2*/ 	.short	0x001c
        /*00a4*/ 	.byte	0x00, 0xf0, 0x11, 0x00


	//----- nvinfo : EIATTR_KPARAM_INFO
	.align		4
.L_27:
        /*00a8*/ 	.byte	0x04, 0x17
        /*00aa*/ 	.short	(.L_29 - .L_28)
.L_28:
        /*00ac*/ 	.word	0x00000000
        /*00b0*/ 	.short	0x0003
        /*00b2*/ 	.short	0x0018
        /*00b4*/ 	.byte	0x00, 0xf0, 0x11, 0x00


	//----- nvinfo : EIATTR_KPARAM_INFO
	.align		4
.L_29:
        /*00b8*/ 	.byte	0x04, 0x17
        /*00ba*/ 	.short	(.L_31 - .L_30)
.L_30:
        /*00bc*/ 	.word	0x00000000
        /*00c0*/ 	.short	0x0002
        /*00c2*/ 	.short	0x0010
        /*00c4*/ 	.byte	0x00, 0xf4, 0x21, 0x00


	//----- nvinfo : EIATTR_KPARAM_INFO
	.align		4
.L_31:
        /*00c8*/ 	.byte	0x04, 0x17
        /*00ca*/ 	.short	(.L_33 - .L_32)
.L_32:
        /*00cc*/ 	.word	0x00000000
        /*00d0*/ 	.short	0x0001
        /*00d2*/ 	.short	0x0008
        /*00d4*/ 	.byte	0x00, 0xf4, 0x21, 0x00


	//----- nvinfo : EIATTR_KPARAM_INFO
	.align		4
.L_33:
        /*00d8*/ 	.byte	0x04, 0x17
        /*00da*/ 	.short	(.L_35 - .L_34)
.L_34:
        /*00dc*/ 	.word	0x00000000
        /*00e0*/ 	.short	0x0000
        /*00e2*/ 	.short	0x0000
        /*00e4*/ 	.byte	0x00, 0xf4, 0x21, 0x00


	//----- nvinfo : EIATTR_SPARSE_MMA_MASK
	.align		4
.L_35:
        /*00e8*/ 	.byte	0x03, 0x50
        /*00ea*/ 	.short	0x0000


	//----- nvinfo : EIATTR_MAXREG_COUNT
	.align		4
        /*00ec*/ 	.byte	0x03, 0x1b
        /*00ee*/ 	.short	0x0080


	//----- nvinfo : EIATTR_NUM_BARRIERS
	.align		4
        /*00f0*/ 	.byte	0x02, 0x4c
        /*00f2*/ 	.byte	0x01
	.zero		1


	//----- nvinfo : EIATTR_ANNOTATIONS
	.align		4
        /*00f4*/ 	.byte	0x04, 0x55
        /*00f6*/ 	.short	(.L_37 - .L_36)


	//   ....[0]....
.L_36:
        /*00f8*/ 	.word	0x00000001
        /*00fc*/ 	.byte	0x10, 0x06, 0x00, 0x00, 0x01, 0x00, 0x00, 0x00, 0xb0, 0x06, 0x00, 0x00, 0x01, 0x00, 0x00, 0x00
        /* <DEDUP_REMOVED lines=55> */
        /*047c*/ 	.byte	0xd0, 0x3a, 0x00, 0x00, 0x01, 0x00, 0x00, 0x00, 0x70, 0x41, 0x00, 0x00


	//----- nvinfo : EIATTR_VRC_CTA_INIT_COUNT
	.align		4
.L_37:
        /*0488*/ 	.byte	0x02, 0x4a
	.zero		1
	.zero		1


	//----- nvinfo : EIATTR_EXIT_INSTR_OFFSETS
	.align		4
        /*048c*/ 	.byte	0x04, 0x1c
        /*048e*/ 	.short	(.L_39 - .L_38)


	//   ....[0]....
.L_38:
        /*0490*/ 	.word	0x00006730


	//   ....[1]....
        /*0494*/ 	.word	0x00006750


	//----- nvinfo : EIATTR_REQNTID
	.align		4
.L_39:
        /*0498*/ 	.byte	0x04, 0x10
        /*049a*/ 	.short	(.L_41 - .L_40)
.L_40:
        /*049c*/ 	.word	0x00000200
        /*04a0*/ 	.word	0x00000001
        /*04a4*/ 	.word	0x00000001


	//----- nvinfo : EIATTR_CBANK_PARAM_SIZE
	.align		4
.L_41:
        /*04a8*/ 	.byte	0x03, 0x19
        /*04aa*/ 	.short	0x0050


	//----- nvinfo : EIATTR_PARAM_CBANK
	.align		4
        /*04ac*/ 	.byte	0x04, 0x0a
        /*04ae*/ 	.short	(.L_43 - .L_42)
	.align		4
.L_42:
        /*04b0*/ 	.word	index@(.nv.constant0.matmul_kernel)
        /*04b4*/ 	.short	0x0380
        /*04b6*/ 	.short	0x0050


	//----- nvinfo : EIATTR_SW_WAR
	.align		4
.L_43:
        /*04b8*/ 	.byte	0x04, 0x36
        /*04ba*/ 	.short	(.L_45 - .L_44)
.L_44:
        /*04bc*/ 	.word	0x00000008
.L_45:


//--------------------- .nv.compat                --------------------------
	.section	.nv.compat,"",@"SHT_CUDA_COMPAT_INFO"
	.align	4
        /*0000*/ 	.byte	0x02, 0x02, 0x02, 0x00, 0x02, 0x05, 0x05, 0x00, 0x02, 0x03, 0x00, 0x00, 0x02, 0x06, 0x01, 0x00


//--------------------- .nv.callgraph             --------------------------
	.section	.nv.callgraph,"",@"SHT_CUDA_CALLGRAPH"
	.align	4
	.sectionentsize	8
	.align		4
        /*0000*/ 	.word	0x00000000
	.align		4
        /*0004*/ 	.word	0xffffffff
	.align		4
        /*0008*/ 	.word	0x00000000
	.align		4
        /*000c*/ 	.word	0xfffffffe
	.align		4
        /*0010*/ 	.word	0x00000000
	.align		4
        /*0014*/ 	.word	0xfffffffd
	.align		4
        /*0018*/ 	.word	0x00000000
	.align		4
        /*001c*/ 	.word	0xfffffffc


//--------------------- .text.matmul_kernel       --------------------------
	.section	.text.matmul_kernel,"ax",@progbits
	.align	128
        .global         matmul_kernel
        .type           matmul_kernel,@function
        .size           matmul_kernel,(.L_x_4 - matmul_kernel)
        .other          matmul_kernel,@"STO_CUDA_ENTRY STV_DEFAULT"
matmul_kernel:
.text.matmul_kernel:
[----:B------:R-:W0:Y:S08]  /*0000*/  LDC R1, c[0x0][0x37c] ;  /* 0x0000df00ff017b82 */ /* 0x000e300000000800 */
[----:B------:R-:W1:Y:S01]  /*0010*/  LDC.64 R8, c[0x0][0x398] ;  /* 0x0000e600ff087b82 */ /* 0x000e620000000a00 */
[----:B------:R-:W2:Y:S01]  /*0020*/  S2R R5, SR_CTAID.X ;  /* 0x0000000000057919 */ /* 0x000ea20000002500 */
[----:B------:R-:W3:Y:S01]  /*0030*/  LDCU UR4, c[0x0][0x3a0] ;  /* 0x00007400ff0477ac */ /* 0x000ee20008000800 */
[----:B0-----:R-:W-:Y:S01]  /*0040*/  VIADD R1, R1, 0xffffff20 ;  /* 0xffffff2001017836 */ /* 0x001fe20000000000 */
[----:B------:R-:W-:Y:S01]  /*0050*/  UMOV UR5, 0x400 ;  /* 0x0000040000057882 */ /* 0x000fe20000000000 */
[----:B------:R-:W0:Y:S03]  /*0060*/  LDCU.64 UR8, c[0x0][0x358] ;  /* 0x00006b00ff0877ac */ /* 0x000e260008000a00 */
[----:B------:R-:W4:Y:S01]  /*0070*/  S2UR UR6, SR_CgaCtaId ;  /* 0x00000000000679c3 */ /* 0x000f220000008800 */
[----:B------:R-:W0:Y:S01]  /*0080*/  LDCU UR7, c[0x0][0x3a0] ;  /* 0x00007400ff0777ac */ /* 0x000e220008000800 */
[----:B---3--:R-:W-:Y:S01]  /*0090*/  UIADD3 UR4, UPT, UPT, UR4, 0x1f, URZ ;  /* 0x0000001f04047890 */ /* 0x008fe2000fffe0ff */
[----:B-1----:R-:W-:-:S03]  /*00a0*/  VIADD R0, R9, 0x7f ;  /* 0x0000007f09007836 */ /* 0x002fc60000000000 */
[----:B------:R-:W-:Y:S02]  /*00b0*/  UISETP.GT.AND UP0, UPT, UR4, 0x1f, UPT ;  /* 0x0000001f0400788c */ /* 0x000fe4000bf04270 */
[----:B------:R-:W-:Y:S01]  /*00c0*/  SHF.R.S32.HI R3, RZ, 0x1f, R0 ;  /* 0x0000001fff037819 */ /* 0x000fe20000011400 */
[----:B----4-:R-:W-:-:S03]  /*00d0*/  ULEA UR5, UR6, UR5, 0x18 ;  /* 0x0000000506057291 */ /* 0x010fc6000f8ec0ff */
[----:B------:R-:W-:Y:S02]  /*00e0*/  LEA.HI R3, R3, R0, RZ, 0x7 ;  /* 0x0000000003037211 */ /* 0x000fe400078f38ff */
[----:B--2---:R-:W-:Y:S02]  /*00f0*/  IABS R10, R5 ;  /* 0x00000005000a7213 */ /* 0x004fe40000000000 */
[----:B------:R-:W-:-:S05]  /*0100*/  SHF.R.S32.HI R3, RZ, 0x7, R3 ;  /* 0x00000007ff037819 */ /* 0x000fca0000011403 */
[----:B------:R-:W-:-:S05]  /*0110*/  IMAD.SHL.U32 R4, R3, 0x8, RZ ;  /* 0x0000000803047824 */ /* 0x000fca00078e00ff */
[-C--:B------:R-:W-:Y:S02]  /*0120*/  IABS R7, R4.reuse ;  /* 0x0000000400077213 */ /* 0x080fe40000000000 */
[----:B------:R-:W-:Y:S02]  /*0130*/  IABS R12, R4 ;  /* 0x00000004000c7213 */ /* 0x000fe40000000000 */
[----:B------:R-:W1:Y:S08]  /*0140*/  I2F.RP R0, R7 ;  /* 0x0000000700007306 */ /* 0x000e700000209400 */
[----:B-1----:R-:W1:Y:S02]  /*0150*/  MUFU.RCP R0, R0 ;  /* 0x0000000000007308 */ /* 0x002e640000001000 */
[----:B-1----:R-:W-:-:S02]  /*0160*/  VIADD R2, R0, 0xffffffe ;  /* 0x0ffffffe00027836 */ /* 0x002fc40000000000 */
[----:B------:R-:W-:-:S04]  /*0170*/  IMAD.MOV R0, RZ, RZ, -R12 ;  /* 0x000000ffff007224 */ /* 0x000fc800078e0a0c */
[----:B------:R1:W2:Y:S02]  /*0180*/  F2I.FTZ.U32.TRUNC.NTZ R3, R2 ;  /* 0x0000000200037305 */ /* 0x0002a4000021f000 */
[----:B-1----:R-:W-:Y:S02]  /*0190*/  IMAD.MOV.U32 R2, RZ, RZ, RZ ;  /* 0x000000ffff027224 */ /* 0x002fe400078e00ff */
[----:B--2---:R-:W-:-:S04]  /*01a0*/  IMAD.MOV R6, RZ, RZ, -R3 ;  /* 0x000000ffff067224 */ /* 0x004fc800078e0a03 */
[----:B------:R-:W-:Y:S02]  /*01b0*/  IMAD R11, R6, R7, RZ ;  /* 0x00000007060b7224 */ /* 0x000fe400078e02ff */
[----:B------:R-:W-:Y:S02]  /*01c0*/  IMAD.MOV.U32 R6, RZ, RZ, R10 ;  /* 0x000000ffff067224 */ /* 0x000fe400078e000a */
[----:B------:R-:W-:-:S06]  /*01d0*/  IMAD.HI.U32 R3, R3, R11, R2 ;  /* 0x0000000b03037227 */ /* 0x000fcc00078e0002 */
[----:B------:R-:W-:-:S04]  /*01e0*/  IMAD.HI.U32 R3, R3, R6, RZ ;  /* 0x0000000603037227 */ /* 0x000fc800078e00ff */
[----:B------:R-:W-:-:S05]  /*01f0*/  IMAD R0, R3, R0, R6 ;  /* 0x0000000003007224 */ /* 0x000fca00078e0206 */
[----:B------:R-:W-:-:S13]  /*0200*/  ISETP.GT.U32.AND P1, PT, R7, R0, PT ;  /* 0x000000000700720c */ /* 0x000fda0003f24070 */
[----:B------:R-:W-:Y:S02]  /*0210*/  @!P1 IMAD.IADD R0, R0, 0x1, -R7 ;  /* 0x0000000100009824 */ /* 0x000fe400078e0a07 */
[----:B------:R-:W-:Y:S01]  /*0220*/  @!P1 VIADD R3, R3, 0x1 ;  /* 0x0000000103039836 */ /* 0x000fe20000000000 */
[----:B------:R-:W-:Y:S02]  /*0230*/  ISETP.NE.AND P1, PT, R4, RZ, PT ;  /* 0x000000ff0400720c */ /* 0x000fe40003f25270 */
[----:B------:R-:W-:Y:S02]  /*0240*/  ISETP.GE.U32.AND P0, PT, R0, R7, PT ;  /* 0x000000070000720c */ /* 0x000fe40003f06070 */
[----:B------:R-:W-:-:S04]  /*0250*/  LOP3.LUT R0, R5, R4, RZ, 0x3c, !PT ;  /* 0x0000000405007212 */ /* 0x000fc800078e3cff */
[----:B------:R-:W-:Y:S01]  /*0260*/  ISETP.GE.AND P2, PT, R0, RZ, PT ;  /* 0x000000ff0000720c */ /* 0x000fe20003f46270 */
[----:B------:R-:W-:-:S06]  /*0270*/  VIADD R0, R8, 0xff ;  /* 0x000000ff08007836 */ /* 0x000fcc0000000000 */
[----:B------:R-:W-:-:S04]  /*0280*/  @P0 VIADD R3, R3, 0x1 ;  /* 0x0000000103030836 */ /* 0x000fc80000000000 */
[----:B------:R-:W-:Y:S01]  /*0290*/  IMAD.MOV.U32 R2, RZ, RZ, R3 ;  /* 0x000000ffff027224 */ /* 0x000fe200078e0003 */
[----:B------:R-:W-:-:S03]  /*02a0*/  SHF.R.S32.HI R3, RZ, 0x1f, R0 ;  /* 0x0000001fff037819 */ /* 0x000fc60000011400 */
[----:B------:R-:W-:Y:S01]  /*02b0*/  @!P2 IMAD.MOV R2, RZ, RZ, -R2 ;  /* 0x000000ffff02a224 */ /* 0x000fe200078e0a02 */
[----:B------:R-:W-:Y:S02]  /*02c0*/  @!P1 LOP3.LUT R2, RZ, R4, RZ, 0x33, !PT ;  /* 0x00000004ff029212 */ /* 0x000fe400078e33ff */
[----:B------:R-:W-:-:S03]  /*02d0*/  LEA.HI R3, R3, R0, RZ, 0x8 ;  /* 0x0000000003037211 */ /* 0x000fc600078f40ff */
[----:B------:R-:W-:Y:S02]  /*02e0*/  IMAD.SHL.U32 R6, R2, 0x8, RZ ;  /* 0x0000000802067824 */ /* 0x000fe400078e00ff */
[----:B------:R-:W-:-:S03]  /*02f0*/  IMAD.MOV R2, RZ, RZ, -R2 ;  /* 0x000000ffff027224 */ /* 0x000fc600078e0a02 */
[----:B------:R-:W-:Y:S01]  /*0300*/  LEA.HI.SX32 R3, R3, -R6, 0x18 ;  /* 0x8000000603037211 */ /* 0x000fe200078fc2ff */
[----:B------:R-:W-:-:S03]  /*0310*/  IMAD R4, R4, R2, R5 ;  /* 0x0000000204047224 */ /* 0x000fc600078e0205 */
[----:B------:R-:W-:Y:S02]  /*0320*/  VIMNMX R13, PT, PT, R3, 0x8, PT ;  /* 0x00000008030d7848 */ /* 0x000fe40003fe0100 */
[----:B------:R-:W-:Y:S02]  /*0330*/  IABS R11, R4 ;  /* 0x00000004000b7213 */ /* 0x000fe40000000000 */
[----:B------:R-:W-:-:S04]  /*0340*/  IABS R7, R13 ;  /* 0x0000000d00077213 */ /* 0x000fc80000000000 */
[----:B------:R-:W1:Y:S08]  /*0350*/  I2F.RP R0, R7 ;  /* 0x0000000700007306 */ /* 0x000e700000209400 */
[----:B-1----:R-:W1:Y:S02]  /*0360*/  MUFU.RCP R0, R0 ;  /* 0x0000000000007308 */ /* 0x002e640000001000 */
[----:B-1----:R-:W-:-:S06]  /*0370*/  VIADD R3, R0, 0xffffffe ;  /* 0x0ffffffe00037836 */ /* 0x002fcc0000000000 */
[----:B------:R-:W1:Y:S02]  /*0380*/  F2I.FTZ.U32.TRUNC.NTZ R3, R3 ;  /* 0x0000000300037305 */ /* 0x000e64000021f000 */
[----:B-1----:R-:W-:-:S04]  /*0390*/  IMAD.MOV R10, RZ, RZ, -R3 ;  /* 0x000000ffff0a7224 */ /* 0x002fc800078e0a03 */
[----:B------:R-:W-:Y:S01]  /*03a0*/  IMAD.MOV.U32 R2, RZ, RZ, R10 ;  /* 0x000000ffff027224 */ /* 0x000fe200078e000a */
[----:B------:R-:W-:-:S03]  /*03b0*/  IABS R10, R13 ;  /* 0x0000000d000a7213 */ /* 0x000fc60000000000 */
[----:B------:R-:W-:Y:S02]  /*03c0*/  IMAD R5, R2, R7, RZ ;  /* 0x0000000702057224 */ /* 0x000fe400078e02ff */
[----:B------:R-:W-:Y:S02]  /*03d0*/  IMAD.MOV.U32 R2, RZ, RZ, RZ ;  /* 0x000000ffff027224 */ /* 0x000fe400078e00ff */
[----:B------:R-:W-:Y:S02]  /*03e0*/  IMAD.MOV R0, RZ, RZ, -R10 ;  /* 0x000000ffff007224 */ /* 0x000fe400078e0a0a */
[----:B------:R-:W-:Y:S02]  /*03f0*/  IMAD.HI.U32 R2, R3, R5, R2 ;  /* 0x0000000503027227 */ /* 0x000fe400078e0002 */
[----:B------:R-:W1:Y:S04]  /*0400*/  S2R R5, SR_TID.X ;  /* 0x0000000000057919 */ /* 0x000e680000002100 */
[----:B------:R-:W-:-:S04]  /*0410*/  IMAD.HI.U32 R2, R2, R11, RZ ;  /* 0x0000000b02027227 */ /* 0x000fc800078e00ff */
[----:B------:R-:W-:-:S05]  /*0420*/  IMAD R0, R2, R0, R11 ;  /* 0x0000000002007224 */ /* 0x000fca00078e020b */
[----:B------:R-:W-:-:S13]  /*0430*/  ISETP.GT.U32.AND P1, PT, R7, R0, PT ;  /* 0x000000000700720c */ /* 0x000fda0003f24070 */
[----:B------:R-:W-:Y:S02]  /*0440*/  @!P1 IMAD.IADD R0, R0, 0x1, -R7 ;  /* 0x0000000100009824 */ /* 0x000fe400078e0a07 */
[----:B------:R-:W-:Y:S01]  /*0450*/  @!P1 VIADD R2, R2, 0x1 ;  /* 0x0000000102029836 */ /* 0x000fe20000000000 */
[----:B------:R-:W-:Y:S02]  /*0460*/  ISETP.NE.AND P1, PT, R13, RZ, PT ;  /* 0x000000ff0d00720c */ /* 0x000fe40003f25270 */
[----:B------:R-:W-:Y:S02]  /*0470*/  ISETP.GE.U32.AND P0, PT, R0, R7, PT ;  /* 0x000000070000720c */ /* 0x000fe40003f06070 */
[----:B------:R-:W-:Y:S02]  /*0480*/  LOP3.LUT R0, R4, R13, RZ, 0x3c, !PT ;  /* 0x0000000d04007212 */ /* 0x000fe400078e3cff */
[----:B-1----:R-:W-:Y:S02]  /*0490*/  LOP3.LUT R3, R5, 0xff, RZ, 0xc0, !PT ;  /* 0x000000ff05037812 */ /* 0x002fe400078ec0ff */
[----:B------:R-:W-:-:S02]  /*04a0*/  ISETP.GE.AND P2, PT, R0, RZ, PT ;  /* 0x000000ff0000720c */ /* 0x000fc40003f46270 */
[----:B------:R-:W-:-:S04]  /*04b0*/  SHF.R.U32.HI R113, RZ, 0x8, R5 ;  /* 0x00000008ff717819 */ /* 0x000fc80000011605 */
[----:B------:R-:W-:Y:S01]  /*04c0*/  SGXT.U32 R113, R113, 0x1 ;  /* 0x000000017171781a */ /* 0x000fe20000000000 */
[----:B------:R-:W-:-:S03]  /*04d0*/  @P0 VIADD R2, R2, 0x1 ;  /* 0x0000000102020836 */ /* 0x000fc60000000000 */
[C---:B------:R-:W-:Y:S02]  /*04e0*/  LOP3.LUT R25, R113.reuse, 0x2, RZ, 0xfc, !PT ;  /* 0x0000000271197812 */ /* 0x040fe400078efcff */
[C---:B------:R-:W-:Y:S01]  /*04f0*/  LOP3.LUT R26, R113.reuse, 0x4, RZ, 0xfc, !PT ;  /* 0x00000004711a7812 */ /* 0x040fe200078efcff */
[----:B------:R-:W-:Y:S01]  /*0500*/  @!P2 IMAD.MOV R2, RZ, RZ, -R2 ;  /* 0x000000ffff02a224 */ /* 0x000fe200078e0a02 */
[----:B------:R-:W-:Y:S02]  /*0510*/  @!P1 LOP3.LUT R2, RZ, R13, RZ, 0x33, !PT ;  /* 0x0000000dff029212 */ /* 0x000fe400078e33ff */
[C---:B------:R-:W-:Y:S02]  /*0520*/  LOP3.LUT R27, R113.reuse, 0x6, RZ, 0xfc, !PT ;  /* 0x00000006711b7812 */ /* 0x040fe400078efcff */
[C---:B------:R-:W-:Y:S01]  /*0530*/  LOP3.LUT R76, R113.reuse, 0x8, RZ, 0xfc, !PT ;  /* 0x00000008714c7812 */ /* 0x040fe200078efcff */
[----:B------:R-:W-:Y:S01]  /*0540*/  IMAD.MOV R0, RZ, RZ, -R2 ;  /* 0x000000ffff007224 */ /* 0x000fe200078e0a02 */
[C---:B------:R-:W-:Y:S01]  /*0550*/  LOP3.LUT R77, R113.reuse, 0xa, RZ, 0xfc, !PT ;  /* 0x0000000a714d7812 */ /* 0x040fe200078efcff */
[----:B------:R-:W-:Y:S01]  /*0560*/  IMAD.SHL.U32 R92, R2, 0x80, RZ ;  /* 0x00000080025c7824 */ /* 0x000fe200078e00ff */
[----:B------:R-:W-:Y:S01]  /*0570*/  LOP3.LUT R80, R113, 0xc, RZ, 0xfc, !PT ;  /* 0x0000000c71507812 */ /* 0x000fe200078efcff */
[----:B------:R-:W-:Y:S01]  /*0580*/  IMAD R0, R13, R0, R4 ;  /* 0x000000000d007224 */ /* 0x000fe200078e0204 */
[----:B------:R-:W-:-:S02]  /*0590*/  LOP3.LUT R81, R113, 0xe, RZ, 0xfc, !PT ;  /* 0x0000000e71517812 */ /* 0x000fc400078efcff */
[C---:B------:R-:W-:Y:S01]  /*05a0*/  LOP3.LUT R82, R113.reuse, 0x10, RZ, 0xfc, !PT ;  /* 0x0000001071527812 */ /* 0x040fe200078efcff */
[----:B------:R-:W-:Y:S01]  /*05b0*/  IMAD.IADD R0, R6, 0x1, R0 ;  /* 0x0000000106007824 */ /* 0x000fe200078e0200 */
[C---:B------:R-:W-:Y:S02]  /*05c0*/  LOP3.LUT R83, R113.reuse, 0x12, RZ, 0xfc, !PT ;  /* 0x0000001271537812 */ /* 0x040fe400078efcff */
[C---:B------:R-:W-:Y:S01]  /*05d0*/  LOP3.LUT R84, R113.reuse, 0x14, RZ, 0xfc, !PT ;  /* 0x0000001471547812 */ /* 0x040fe200078efcff */
[----:B------:R-:W-:Y:S01]  /*05e0*/  IMAD R24, R0, 0x100, R3 ;  /* 0x0000010000187824 */ /* 0x000fe200078e0203 */
[C---:B------:R-:W-:Y:S02]  /*05f0*/  LOP3.LUT R85, R113.reuse, 0x16, RZ, 0xfc, !PT ;  /* 0x0000001671557812 */ /* 0x040fe400078efcff */
[C---:B------:R-:W-:Y:S02]  /*0600*/  LOP3.LUT R86, R113.reuse, 0x18, RZ, 0xfc, !PT ;  /* 0x0000001871567812 */ /* 0x040fe400078efcff */
[----:B------:R1:W-:Y:S01]  /*0610*/  STL [R1+0x28], R24 ;  /* 0x0000281801007387 */ /* 0x0003e20000100800 */
[----:B------:R-:W-:-:S02]  /*0620*/  LOP3.LUT R87, R113, 0x1a, RZ, 0xfc, !PT ;  /* 0x0000001a71577812 */ /* 0x000fc400078efcff */
[C---:B------:R-:W-:Y:S02]  /*0630*/  LOP3.LUT R88, R113.reuse, 0x1c, RZ, 0xfc, !PT ;  /* 0x0000001c71587812 */ /* 0x040fe400078efcff */
[----:B------:R-:W-:Y:S01]  /*0640*/  LOP3.LUT R89, R113, 0x1e, RZ, 0xfc, !PT ;  /* 0x0000001e71597812 */ /* 0x000fe200078efcff */
[----:B0-----:R-:W-:Y:S06]  /*0650*/  BRA.U UP0, `(.L_x_0) ;  /* 0x0000000100947547 */ /* 0x001fec000b800000 */
[C---:B------:R-:W-:Y:S01]  /*0660*/  IMAD.SHL.U32 R2, R5.reuse, 0x2, RZ ;  /* 0x0000000205027824 */ /* 0x040fe200078e00ff */
[----:B------:R-:W-:Y:S01]  /*0670*/  CS2R R16, SRZ ;  /* 0x0000000000107805 */ /* 0x000fe2000001ff00 */
[----:B------:R-:W-:Y:S01]  /*0680*/  IMAD.SHL.U32 R0, R5, 0x8, RZ ;  /* 0x0000000805007824 */ /* 0x000fe200078e00ff */
[----:B------:R-:W-:Y:S02]  /*0690*/  CS2R R18, SRZ ;  /* 0x0000000000127805 */ /* 0x000fe4000001ff00 */
[----:B------:R-:W-:Y:S01]  /*06a0*/  CS2R R12, SRZ ;  /* 0x00000000000c7805 */ /* 0x000fe2000001ff00 */
[----:B------:R0:W-:Y:S01]  /*06b0*/  STL [R1+0x30], R2 ;  /* 0x0000300201007387 */ /* 0x0001e20000100800 */
[----:B------:R-:W-:Y:S02]  /*06c0*/  CS2R R14, SRZ ;  /* 0x00000000000e7805 */ /* 0x000fe4000001ff00 */
[----:B------:R-:W-:Y:S02]  /*06d0*/  CS2R R8, SRZ ;  /* 0x0000000000087805 */ /* 0x000fe4000001ff00 */
[----:B------:R-:W-:Y:S01]  /*06e0*/  CS2R R10, SRZ ;  /* 0x00000000000a7805 */ /* 0x000fe2000001ff00 */
[----:B------:R0:W-:Y:S01]  /*06f0*/  STL [R1+0x2c], R0 ;  /* 0x00002c0001007387 */ /* 0x0001e20000100800 */
[----:B------:R-:W-:-:S02]  /*0700*/  CS2R R4, SRZ ;  /* 0x0000000000047805 */ /* 0x000fc4000001ff00 */
[----:B------:R-:W-:Y:S02]  /*0710*/  CS2R R6, SRZ ;  /* 0x0000000000067805 */ /* 0x000fe4000001ff00 */
[----:B------:R-:W-:Y:S02]  /*0720*/  CS2R R72, SRZ ;  /* 0x0000000000487805 */ /* 0x000fe4000001ff00 */
[----:B------:R-:W-:Y:S02]  /*0730*/  CS2R R74, SRZ ;  /* 0x00000000004a7805 */ /* 0x000fe4000001ff00 */
[----:B------:R-:W-:Y:S02]  /*0740*/  CS2R R68, SRZ ;  /* 0x0000000000447805 */ /* 0x000fe4000001ff00 */
[----:B------:R-:W-:Y:S02]  /*0750*/  CS2R R70, SRZ ;  /* 0x0000000000467805 */ /* 0x000fe4000001ff00 */
        /* <DEDUP_REMOVED lines=19> */
[----:B------:R-:W-:Y:S01]  /*0890*/  CS2R R30, SRZ ;  /* 0x00000000001e7805 */ /* 0x000fe2000001ff00 */
[----:B0-----:R-:W-:Y:S06]  /*08a0*/  BRA `(.L_x_1) ;  /* 0x0000003000547947 */ /* 0x001fec0003800000 */
.L_x_0:
[----:B------:R-:W-:Y:S01]  /*08b0*/  IABS R18, R8 ;  /* 0x0000000800127213 */ /* 0x000fe20000000000 */
[C---:B------:R-:W-:Y:S01]  /*08c0*/  IMAD.SHL.U32 R28, R5.reuse, 0x2, RZ ;  /* 0x00000002051c7824 */ /* 0x040fe200078e00ff */
[----:B------:R-:W-:Y:S01]  /*08d0*/  IABS R17, R9 ;  /* 0x0000000900117213 */ /* 0x000fe20000000000 */
[C---:B------:R-:W-:Y:S01]  /*08e0*/  IMAD.SHL.U32 R29, R5.reuse, 0x8, RZ ;  /* 0x00000008051d7824 */ /* 0x040fe200078e00ff */
[----:B------:R-:W0:Y:S01]  /*08f0*/  I2F.RP R4, R18 ;  /* 0x0000001200047306 */ /* 0x000e220000209400 */
[----:B------:R-:W-:Y:S01]  /*0900*/  LEA.HI R19, R5, R92, RZ, 0x1b ;  /* 0x0000005c05137211 */ /* 0x000fe200078fd8ff */
[----:B------:R-:W2:Y:S01]  /*0910*/  LDCU UR10, c[0x0][0x3b0] ;  /* 0x00007600ff0a77ac */ /* 0x000ea20008000800 */
[----:B------:R-:W-:Y:S01]  /*0920*/  ISETP.GE.AND P4, PT, R24, RZ, PT ;  /* 0x000000ff1800720c */ /* 0x000fe20003f86270 */
[----:B------:R-:W-:Y:S01]  /*0930*/  STL [R1+0x30], R28 ;  /* 0x0000301c01007387 */ /* 0x000fe20000100800 */
[----:B------:R-:W-:Y:S01]  /*0940*/  CS2R R72, SRZ ;  /* 0x0000000000487805 */ /* 0x000fe2000001ff00 */
[----:B------:R-:W-:Y:S01]  /*0950*/  VIADD R23, R19, 0x30 ;  /* 0x0000003013177836 */ /* 0x000fe20000000000 */
[----:B------:R-:W3:Y:S01]  /*0960*/  LDCU.128 UR12, c[0x0][0x380] ;  /* 0x00007000ff0c77ac */ /* 0x000ee20008000c00 */
[----:B------:R-:W4:Y:S01]  /*0970*/  I2F.RP R0, R17 ;  /* 0x0000001100007306 */ /* 0x000f220000209400 */
[----:B------:R5:W-:Y:S01]  /*0980*/  STL [R1+0x2c], R29 ;  /* 0x00002c1d01007387 */ /* 0x000be20000100800 */
[----:B------:R-:W-:-:S02]  /*0990*/  CS2R R74, SRZ ;  /* 0x00000000004a7805 */ /* 0x000fc4000001ff00 */
[----:B------:R-:W-:Y:S01]  /*09a0*/  IABS R16, R23 ;  /* 0x0000001700107213 */ /* 0x000fe20000000000 */
[----:B------:R-:W1:Y:S01]  /*09b0*/  LDCU UR11, c[0x0][0x3a4] ;  /* 0x00007480ff0b77ac */ /* 0x000e620008000800 */
[----:B------:R-:W-:Y:S02]  /*09c0*/  CS2R R68, SRZ ;  /* 0x0000000000447805 */ /* 0x000fe4000001ff00 */
[----:B------:R-:W-:Y:S02]  /*09d0*/  CS2R R70, SRZ ;  /* 0x0000000000467805 */ /* 0x000fe4000001ff00 */
[----:B------:R-:W-:Y:S01]  /*09e0*/  CS2R R64, SRZ ;  /* 0x0000000000407805 */ /* 0x000fe2000001ff00 */
[----:B0-----:R-:W0:Y:S01]  /*09f0*/  MUFU.RCP R4, R4 ;  /* 0x0000000400047308 */ /* 0x001e220000001000 */
[----:B------:R-:W-:Y:S01]  /*0a00*/  USHF.R.S32.HI UR6, URZ, 0x1f, UR4 ;  /* 0x0000001fff067899 */ /* 0x000fe20008011404 */
[----:B------:R-:W-:Y:S02]  /*0a10*/  CS2R R66, SRZ ;  /* 0x0000000000427805 */ /* 0x000fe4000001ff00 */
[----:B------:R-:W-:-:S02]  /*0a20*/  CS2R R60, SRZ ;  /* 0x00000000003c7805 */ /* 0x000fc4000001ff00 */
[----:B------:R-:W-:Y:S01]  /*0a30*/  CS2R R62, SRZ ;  /* 0x00000000003e7805 */ /* 0x000fe2000001ff00 */
[----:B------:R-:W-:Y:S01]  /*0a40*/  ULEA.HI UR6, UR6, UR4, URZ, 0x5 ;  /* 0x0000000406067291 */ /* 0x000fe2000f8f28ff */
[----:B------:R-:W-:Y:S02]  /*0a50*/  CS2R R56, SRZ ;  /* 0x0000000000387805 */ /* 0x000fe4000001ff00 */
[----:B------:R-:W-:Y:S01]  /*0a60*/  CS2R R58, SRZ ;  /* 0x00000000003a7805 */ /* 0x000fe2000001ff00 */
[----:B----4-:R-:W4:Y:S01]  /*0a70*/  MUFU.RCP R0, R0 ;  /* 0x0000000000007308 */ /* 0x010f220000001000 */
[----:B------:R-:W-:Y:S02]  /*0a80*/  CS2R R52, SRZ ;  /* 0x0000000000347805 */ /* 0x000fe4000001ff00 */
[----:B------:R-:W-:Y:S02]  /*0a90*/  CS2R R54, SRZ ;  /* 0x0000000000367805 */ /* 0x000fe4000001ff00 */
[----:B------:R-:W-:-:S02]  /*0aa0*/  CS2R R48, SRZ ;  /* 0x0000000000307805 */ /* 0x000fc4000001ff00 */
[----:B------:R-:W-:Y:S02]  /*0ab0*/  CS2R R50, SRZ ;  /* 0x0000000000327805 */ /* 0x000fe4000001ff00 */
[----:B------:R-:W-:Y:S02]  /*0ac0*/  CS2R R44, SRZ ;  /* 0x00000000002c7805 */ /* 0x000fe4000001ff00 */
[----:B------:R-:W-:Y:S02]  /*0ad0*/  CS2R R46, SRZ ;  /* 0x00000000002e7805 */ /* 0x000fe4000001ff00 */
[----:B------:R-:W-:Y:S02]  /*0ae0*/  CS2R R40, SRZ ;  /* 0x0000000000287805 */ /* 0x000fe4000001ff00 */
[----:B------:R-:W-:Y:S01]  /*0af0*/  CS2R R42, SRZ ;  /* 0x00000000002a7805 */ /* 0x000fe2000001ff00 */
[----:B0-----:R-:W-:Y:S01]  /*0b00*/  VIADD R6, R4, 0xffffffe ;  /* 0x0ffffffe04067836 */ /* 0x001fe20000000000 */
[----:B------:R-:W-:-:S02]  /*0b10*/  IABS R4, R24 ;  /* 0x0000001800047213 */ /* 0x000fc40000000000 */
[----:B------:R-:W-:Y:S02]  /*0b20*/  CS2R R36, SRZ ;  /* 0x0000000000247805 */ /* 0x000fe4000001ff00 */
[----:B------:R-:W-:Y:S01]  /*0b30*/  CS2R R38, SRZ ;  /* 0x0000000000267805 */ /* 0x000fe2000001ff00 */
[----:B------:R0:W1:Y:S01]  /*0b40*/  F2I.FTZ.U32.TRUNC.NTZ R7, R6 ;  /* 0x0000000600077305 */ /* 0x000062000021f000 */
[----:B------:R-:W-:Y:S02]  /*0b50*/  CS2R R32, SRZ ;  /* 0x0000000000207805 */ /* 0x000fe4000001ff00 */
[----:B------:R-:W-:Y:S02]  /*0b60*/  CS2R R34, SRZ ;  /* 0x0000000000227805 */ /* 0x000fe4000001ff00 */
[----:B------:R-:W-:Y:S01]  /*0b70*/  CS2R R30, SRZ ;  /* 0x00000000001e7805 */ /* 0x000fe2000001ff00 */
[----:B----4-:R-:W-:Y:S01]  /*0b80*/  VIADD R2, R0, 0xffffffe ;  /* 0x0ffffffe00027836 */ /* 0x010fe20000000000 */
[----:B------:R-:W-:Y:S01]  /*0b90*/  SHF.R.U32.HI R0, RZ, 0x2, R5 ;  /* 0x00000002ff007819 */ /* 0x000fe20000011605 */
[----:B------:R-:W-:-:S02]  /*0ba0*/  USHF.R.S32.HI UR6, URZ, 0x5, UR6 ;  /* 0x00000005ff067899 */ /* 0x000fc40008011406 */
[----:B------:R-:W4:Y:S01]  /*0bb0*/  F2I.FTZ.U32.TRUNC.NTZ R3, R2 ;  /* 0x0000000200037305 */ /* 0x000f22000021f000 */
[----:B0-----:R-:W-:Y:S01]  /*0bc0*/  IMAD.MOV.U32 R6, RZ, RZ, RZ ;  /* 0x000000ffff067224 */ /* 0x001fe200078e00ff */
[----:B------:R-:W-:Y:S01]  /*0bd0*/  SGXT.U32 R0, R0, 0x3 ;  /* 0x000000030000781a */ /* 0x000fe20000000000 */
[----:B-1----:R-:W-:-:S04]  /*0be0*/  IMAD.MOV R11, RZ, RZ, -R7 ;  /* 0x000000ffff0b7224 */ /* 0x002fc800078e0a07 */
[----:B------:R-:W-:-:S04]  /*0bf0*/  IMAD R11, R11, R18, RZ ;  /* 0x000000120b0b7224 */ /* 0x000fc800078e02ff */
[----:B------:R-:W-:Y:S01]  /*0c00*/  IMAD.HI.U32 R7, R7, R11, R6 ;  /* 0x0000000b07077227 */ /* 0x000fe200078e0006 */
[----:B------:R-:W-:-:S03]  /*0c10*/  SHF.R.U32.HI R11, RZ, 0x3, R5 ;  /* 0x00000003ff0b7819 */ /* 0x000fc60000011605 */
[----:B----4-:R-:W-:Y:S01]  /*0c20*/  IMAD.MOV R2, RZ, RZ, -R3 ;  /* 0x000000ffff027224 */ /* 0x010fe200078e0a03 */
[----:B------:R-:W-:Y:S01]  /*0c30*/  LOP3.LUT R15, R0, 0x30, R11, 0xf8, !PT ;  /* 0x00000030000f7812 */ /* 0x000fe200078ef80b */
[----:B------:R-:W-:Y:S01]  /*0c40*/  IMAD.HI.U32 R7, R7, R4, RZ ;  /* 0x0000000407077227 */ /* 0x000fe200078e00ff */
[----:B------:R-:W-:-:S03]  /*0c50*/  SHF.R.U32.HI R0, RZ, 0x5, R5 ;  /* 0x00000005ff007819 */ /* 0x000fc60000011605 */
[----:B------:R-:W-:Y:S02]  /*0c60*/  IMAD R11, R2, R17, RZ ;  /* 0x00000011020b7224 */ /* 0x000fe400078e02ff */
[----:B------:R-:W-:Y:S02]  /*0c70*/  IMAD.MOV.U32 R2, RZ, RZ, RZ ;  /* 0x000000ffff027224 */ /* 0x000fe400078e00ff */
[----:B------:R-:W-:Y:S02]  /*0c80*/  IMAD.MOV R7, RZ, RZ, -R7 ;  /* 0x000000ffff077224 */ /* 0x000fe400078e0a07 */
[----:B------:R-:W-:Y:S01]  /*0c90*/  IMAD.HI.U32 R2, R3, R11, R2 ;  /* 0x0000000b03027227 */ /* 0x000fe200078e0002 */
[----:B------:R-:W-:-:S03]  /*0ca0*/  SGXT.U32 R3, R0, 0x4 ;  /* 0x000000040003781a */ /* 0x000fc60000000000 */
[----:B------:R-:W-:Y:S01]  /*0cb0*/  IMAD R11, R18, R7, R4 ;  /* 0x00000007120b7224 */ /* 0x000fe200078e0204 */
[----:B------:R-:W-:Y:S01]  /*0cc0*/  LOP3.LUT R20, R92, R3, RZ, 0xfc, !PT ;  /* 0x000000035c147212 */ /* 0x000fe200078efcff */
[C---:B------:R-:W-:Y:S02]  /*0cd0*/  VIADD R0, R19.reuse, 0x70 ;  /* 0x0000007013007836 */ /* 0x040fe40000000000 */
[----:B------:R-:W-:Y:S01]  /*0ce0*/  VIADD R4, R19, 0x50 ;  /* 0x0000005013047836 */ /* 0x000fe20000000000 */
[----:B------:R-:W-:Y:S02]  /*0cf0*/  ISETP.GT.U32.AND P2, PT, R18, R11, PT ;  /* 0x0000000b1200720c */ /* 0x000fe40003f44070 */
[----:B------:R-:W-:Y:S02]  /*0d00*/  IABS R7, R0 ;  /* 0x0000000000077213 */ /* 0x000fe40000000000 */
[C---:B------:R-:W-:Y:S02]  /*0d10*/  LOP3.LUT R21, R20.reuse, 0x60, RZ, 0xfc, !PT ;  /* 0x0000006014157812 */ /* 0x040fe400078efcff */
[----:B------:R-:W-:-:S02]  /*0d20*/  LOP3.LUT R22, R20, 0x40, RZ, 0xfc, !PT ;  /* 0x0000004014167812 */ /* 0x000fc400078efcff */
[----:B------:R-:W-:Y:S01]  /*0d30*/  ISETP.GE.AND P1, PT, R0, RZ, PT ;  /* 0x000000ff0000720c */ /* 0x000fe20003f26270 */
[C---:B------:R-:W-:Y:S01]  /*0d40*/  IMAD.HI.U32 R0, R2.reuse, R7, RZ ;  /* 0x0000000702007227 */ /* 0x040fe200078e00ff */
[----:B------:R-:W-:Y:S02]  /*0d50*/  IABS R10, R21 ;  /* 0x00000015000a7213 */ /* 0x000fe40000000000 */
[----:B------:R-:W-:Y:S01]  /*0d60*/  IABS R12, R4 ;  /* 0x00000004000c7213 */ /* 0x000fe20000000000 */
[----:B------:R-:W-:Y:S01]  /*0d70*/  @!P2 IMAD.IADD R11, R11, 0x1, -R18 ;  /* 0x000000010b0ba824 */ /* 0x000fe200078e0a12 */
[----:B------:R-:W-:Y:S01]  /*0d80*/  IABS R13, R22 ;  /* 0x00000016000d7213 */ /* 0x000fe20000000000 */
[----:B------:R-:W-:Y:S01]  /*0d90*/  IMAD.HI.U32 R3, R2, R10, RZ ;  /* 0x0000000a02037227 */ /* 0x000fe200078e00ff */
[----:B------:R-:W-:Y:S02]  /*0da0*/  ISETP.GE.AND P0, PT, R4, RZ, PT ;  /* 0x000000ff0400720c */ /* 0x000fe40003f06270 */
[----:B------:R-:W-:Y:S01]  /*0db0*/  ISETP.GT.U32.AND P3, PT, R18, R11, PT ;  /* 0x0000000b1200720c */ /* 0x000fe20003f64070 */
[----:B------:R-:W-:Y:S01]  /*0dc0*/  IMAD.MOV R0, RZ, RZ, -R0 ;  /* 0x000000ffff007224 */ /* 0x000fe200078e0a00 */
[----:B------:R-:W-:Y:S01]  /*0dd0*/  ISETP.NE.AND P2, PT, R8, RZ, PT ;  /* 0x000000ff0800720c */ /* 0x000fe20003f45270 */
[----:B------:R-:W-:Y:S01]  /*0de0*/  IMAD.HI.U32 R4, R2, R12, RZ ;  /* 0x0000000c02047227 */ /* 0x000fe200078e00ff */
[----:B------:R-:W-:-:S03]  /*0df0*/  LOP3.LUT R24, R20, 0x20, RZ, 0xfc, !PT ;  /* 0x0000002014187812 */ /* 0x000fc600078efcff */
[----:B------:R-:W-:-:S04]  /*0e00*/  IMAD.HI.U32 R6, R2, R13, RZ ;  /* 0x0000000d02067227 */ /* 0x000fc800078e00ff */
[----:B------:R-:W-:Y:S02]  /*0e10*/  IMAD.MOV R3, RZ, RZ, -R3 ;  /* 0x000000ffff037224 */ /* 0x000fe400078e0a03 */
[C---:B------:R-:W-:Y:S02]  /*0e20*/  IMAD R0, R17.reuse, R0, R7 ;  /* 0x0000000011007224 */ /* 0x040fe400078e0207 */
[----:B------:R-:W-:Y:S02]  /*0e30*/  IMAD.MOV R7, RZ, RZ, -R4 ;  /* 0x000000ffff077224 */ /* 0x000fe400078e0a04 */
[----:B------:R-:W-:Y:S01]  /*0e40*/  IMAD.MOV R14, RZ, RZ, -R6 ;  /* 0x000000ffff0e7224 */ /* 0x000fe200078e0a06 */
[----:B------:R-:W-:Y:S01]  /*0e50*/  ISETP.GT.U32.AND P5, PT, R17, R0, PT ;  /* 0x000000001100720c */ /* 0x000fe20003fa4070 */
[----:B------:R-:W-:Y:S01]  /*0e60*/  @!P3 IMAD.IADD R11, R11, 0x1, -R18 ;  /* 0x000000010b0bb824 */ /* 0x000fe200078e0a12 */
[----:B------:R-:W-:Y:S01]  /*0e70*/  IABS R18, R20 ;  /* 0x0000001400127213 */ /* 0x000fe20000000000 */
[----:B------:R-:W-:-:S02]  /*0e80*/  IMAD R3, R17, R3, R10 ;  /* 0x0000000311037224 */ /* 0x000fc400078e020a */
[C---:B------:R-:W-:Y:S01]  /*0e90*/  IMAD R6, R17.reuse, R7, R12 ;  /* 0x0000000711067224 */ /* 0x040fe200078e020c */
[----:B------:R-:W-:Y:S01]  /*0ea0*/  IABS R12, R24 ;  /* 0x00000018000c7213 */ /* 0x000fe20000000000 */
[C---:B------:R-:W-:Y:S01]  /*0eb0*/  IMAD R7, R17.reuse, R14, R13 ;  /* 0x0000000e11077224 */ /* 0x040fe200078e020d */
[C---:B------:R-:W-:Y:S01]  /*0ec0*/  ISETP.GT.U32.AND P6, PT, R17.reuse, R3, PT ;  /* 0x000000031100720c */ /* 0x040fe20003fc4070 */
[----:B------:R-:W-:Y:S01]  /*0ed0*/  IMAD.MOV.U32 R13, RZ, RZ, R11 ;  /* 0x000000ffff0d7224 */ /* 0x000fe200078e000b */
[----:B------:R-:W-:Y:S01]  /*0ee0*/  ISETP.GT.U32.AND P3, PT, R17, R6, PT ;  /* 0x000000061100720c */ /* 0x000fe20003f64070 */
[----:B------:R-:W-:-:S04]  /*0ef0*/  IMAD.HI.U32 R4, R2, R16, RZ ;  /* 0x0000001002047227 */ /* 0x000fc800078e00ff */
[----:B------:R-:W-:Y:S01]  /*0f00*/  @!P4 IMAD.MOV R13, RZ, RZ, -R13 ;  /* 0x000000ffff0dc224 */ /* 0x000fe200078e0a0d */
[----:B------:R-:W-:Y:S01]  /*0f10*/  ISETP.GT.U32.AND P4, PT, R17, R7, PT ;  /* 0x000000071100720c */ /* 0x000fe20003f84070 */
[----:B------:R-:W-:Y:S01]  /*0f20*/  VIADD R11, R19, 0x10 ;  /* 0x00000010130b7836 */ /* 0x000fe20000000000 */
[----:B------:R-:W-:Y:S01]  /*0f30*/  @!P2 LOP3.LUT R13, RZ, R8, RZ, 0x33, !PT ;  /* 0x00000008ff0da212 */ /* 0x000fe200078e33ff */
[----:B------:R-:W-:Y:S02]  /*0f40*/  IMAD.MOV R4, RZ, RZ, -R4 ;  /* 0x000000ffff047224 */ /* 0x000fe400078e0a04 */
[--C-:B------:R-:W-:Y:S01]  /*0f50*/  @!P6 IMAD.IADD R3, R3, 0x1, -R17.reuse ;  /* 0x000000010303e824 */ /* 0x100fe200078e0a11 */
[----:B------:R-:W-:Y:S01]  /*0f60*/  IABS R14, R11 ;  /* 0x0000000b000e7213 */ /* 0x000fe20000000000 */
[--C-:B------:R-:W-:Y:S02]  /*0f70*/  @!P3 IMAD.IADD R6, R6, 0x1, -R17.reuse ;  /* 0x000000010606b824 */ /* 0x100fe400078e0a11 */
[C---:B------:R-:W-:Y:S01]  /*0f80*/  IMAD R10, R17.reuse, R4, R16 ;  /* 0x00000004110a7224 */ /* 0x040fe200078e0210 */
[----:B------:R-:W-:Y:S01]  /*0f90*/  ISETP.GT.U32.AND P3, PT, R17, R3, PT ;  /* 0x000000031100720c */ /* 0x000fe20003f64070 */
[----:B------:R-:W-:-:S02]  /*0fa0*/  @!P5 IMAD.IADD R0, R0, 0x1, -R17 ;  /* 0x000000010000d824 */ /* 0x000fc400078e0a11 */
[----:B------:R-:W-:Y:S01]  /*0fb0*/  @!P4 IMAD.IADD R7, R7, 0x1, -R17 ;  /* 0x000000010707c824 */ /* 0x000fe200078e0a11 */
[C---:B------:R-:W-:Y:S01]  /*0fc0*/  ISETP.GT.U32.AND P4, PT, R17.reuse, R6, PT ;  /* 0x000000061100720c */ /* 0x040fe20003f84070 */
[C---:B------:R-:W-:Y:S01]  /*0fd0*/  IMAD.HI.U32 R4, R2.reuse, R12, RZ ;  /* 0x0000000c02047227 */ /* 0x040fe200078e00ff */
[C---:B------:R-:W-:Y:S02]  /*0fe0*/  ISETP.GT.U32.AND P2, PT, R17.reuse, R0, PT ;  /* 0x000000001100720c */ /* 0x040fe40003f44070 */
[C---:B------:R-:W-:Y:S01]  /*0ff0*/  ISETP.GT.U32.AND P5, PT, R17.reuse, R7, PT ;  /* 0x000000071100720c */ /* 0x040fe20003fa4070 */
[----:B------:R-:W-:Y:S01]  /*1000*/  IMAD.HI.U32 R8, R2, R14, RZ ;  /* 0x0000000e02087227 */ /* 0x000fe200078e00ff */
[----:B------:R-:W-:-:S03]  /*1010*/  ISETP.GT.U32.AND P6, PT, R17, R10, PT ;  /* 0x0000000a1100720c */ /* 0x000fc60003fc4070 */
[----:B------:R-:W-:Y:S02]  /*1020*/  IMAD.MOV R4, RZ, RZ, -R4 ;  /* 0x000000ffff047224 */ /* 0x000fe400078e0a04 */
[----:B------:R-:W-:Y:S02]  /*1030*/  IMAD.MOV R16, RZ, RZ, -R8 ;  /* 0x000000ffff107224 */ /* 0x000fe400078e0a08 */
[C---:B------:R-:W-:Y:S02]  /*1040*/  IMAD R8, R17.reuse, R4, R12 ;  /* 0x0000000411087224 */ /* 0x040fe400078e020c */
[----:B------:R-:W-:Y:S01]  /*1050*/  IMAD R12, R17, R16, R14 ;  /* 0x00000010110c7224 */ /* 0x000fe200078e020e */
[----:B------:R-:W-:Y:S01]  /*1060*/  SHF.R.S32.HI R16, RZ, 0x2, R5 ;  /* 0x00000002ff107819 */ /* 0x000fe20000011405 */
[----:B------:R-:W-:Y:S01]  /*1070*/  IMAD.HI.U32 R2, R2, R18, RZ ;  /* 0x0000001202027227 */ /* 0x000fe200078e00ff */
[----:B------:R-:W-:Y:S02]  /*1080*/  LOP3.LUT R14, R5, 0x3, RZ, 0xc0, !PT ;  /* 0x00000003050e7812 */ /* 0x000fe400078ec0ff */
[----:B------:R-:W-:Y:S01]  /*1090*/  SGXT R16, R16, 0x1 ;  /* 0x000000011010781a */ /* 0x000fe20000000200 */
[--C-:B------:R-:W-:Y:S01]  /*10a0*/  @!P3 IMAD.IADD R3, R3, 0x1, -R17.reuse ;  /* 0x000000010303b824 */ /* 0x100fe200078e0a11 */
[----:B------:R-:W-:Y:S01]  /*10b0*/  ISETP.GT.U32.AND P3, PT, R17, R8, PT ;  /* 0x000000081100720c */ /* 0x000fe20003f64070 */
[--C-:B------:R-:W-:Y:S01]  /*10c0*/  @!P5 IMAD.IADD R7, R7, 0x1, -R17.reuse ;  /* 0x000000010707d824 */ /* 0x100fe200078e0a11 */
[----:B------:R-:W-:Y:S01]  /*10d0*/  ISETP.GT.U32.AND P5, PT, R17, R12, PT ;  /* 0x0000000c1100720c */ /* 0x000fe20003fa4070 */
[----:B------:R-:W-:Y:S01]  /*10e0*/  IMAD.MOV R2, RZ, RZ, -R2 ;  /* 0x000000ffff027224 */ /* 0x000fe200078e0a02 */
[----:B------:R-:W-:Y:S01]  /*10f0*/  LOP3.LUT R16, R16, 0x90, RZ, 0xc0, !PT ;  /* 0x0000009010107812 */ /* 0x000fe200078ec0ff */
[--C-:B------:R-:W-:Y:S01]  /*1100*/  @!P2 IMAD.IADD R0, R0, 0x1, -R17.reuse ;  /* 0x000000010000a824 */ /* 0x100fe200078e0a11 */
[----:B------:R-:W-:Y:S01]  /*1110*/  ISETP.GE.AND P2, PT, R23, RZ, PT ;  /* 0x000000ff1700720c */ /* 0x000fe20003f46270 */
[--C-:B------:R-:W-:Y:S01]  /*1120*/  @!P4 IMAD.IADD R6, R6, 0x1, -R17.reuse ;  /* 0x000000010606c824 */ /* 0x100fe200078e0a11 */
[----:B------:R-:W-:Y:S01]  /*1130*/  ISETP.GE.AND P4, PT, R11, RZ, PT ;  /* 0x000000ff0b00720c */ /* 0x000fe20003f86270 */
[--C-:B------:R-:W-:Y:S01]  /*1140*/  @!P6 IMAD.IADD R10, R10, 0x1, -R17.reuse ;  /* 0x000000010a0ae824 */ /* 0x100fe200078e0a11 */
[----:B------:R-:W-:Y:S01]  /*1150*/  ISETP.GE.AND P6, PT, R21, RZ, PT ;  /* 0x000000ff1500720c */ /* 0x000fe20003fc6270 */
[----:B------:R-:W-:Y:S01]  /*1160*/  IMAD R11, R17, R2, R18 ;  /* 0x00000002110b7224 */ /* 0x000fe200078e0212 */
[----:B------:R-:W-:Y:S01]  /*1170*/  LOP3.LUT R18, R16, 0x10, R28, 0x78, !PT ;  /* 0x0000001010127812 */ /* 0x000fe200078e781c */
[----:B------:R-:W-:Y:S01]  /*1180*/  IMAD.MOV.U32 R2, RZ, RZ, R0 ;  /* 0x000000ffff027224 */ /* 0x000fe200078e0000 */
[----:B------:R-:W-:Y:S01]  /*1190*/  LOP3.LUT R21, R5, 0x1f, RZ, 0xc0, !PT ;  /* 0x0000001f05157812 */ /* 0x000fe200078ec0ff */
[----:B------:R-:W-:Y:S01]  /*11a0*/  @!P3 IMAD.IADD R8, R8, 0x1, -R17 ;  /* 0x000000010808b824 */ /* 0x000fe200078e0a11 */
[C---:B------:R-:W-:Y:S01]  /*11b0*/  ISETP.GT.U32.AND P3, PT, R17.reuse, R11, PT ;  /* 0x0000000b1100720c */ /* 0x040fe20003f64070 */
[----:B------:R-:W-:Y:S01]  /*11c0*/  @!P1 IMAD.MOV R2, RZ, RZ, -R2 ;  /* 0x000000ffff029224 */ /* 0x000fe200078e0a02 */
[----:B------:R-:W-:Y:S01]  /*11d0*/  ISETP.GT.U32.AND P1, PT, R17, R10, PT ;  /* 0x0000000a1100720c */ /* 0x000fe20003f24070 */
[----:B------:R-:W-:Y:S01]  /*11e0*/  IMAD.MOV.U32 R4, RZ, RZ, R3 ;  /* 0x000000ffff047224 */ /* 0x000fe200078e0003 */
[----:B------:R-:W-:Y:S01]  /*11f0*/  LOP3.LUT R3, R29, 0x300, RZ, 0xc0, !PT ;  /* 0x000003001d037812 */ /* 0x000fe200078ec0ff */
[----:B------:R-:W-:Y:S01]  /*1200*/  @!P5 IMAD.IADD R12, R12, 0x1, -R17 ;  /* 0x000000010c0cd824 */ /* 0x000fe200078e0a11 */
[----:B-----5:R-:W-:Y:S01]  /*1210*/  CS2R R28, SRZ ;  /* 0x00000000001c7805 */ /* 0x020fe2000001ff00 */
[----:B------:R-:W-:Y:S01]  /*1220*/  @!P6 IMAD.MOV R4, RZ, RZ, -R4 ;  /* 0x000000ffff04e224 */ /* 0x000fe200078e0a04 */
[----:B------:R-:W-:Y:S01]  /*1230*/  ISETP.GT.U32.AND P6, PT, R17, R8, PT ;  /* 0x000000081100720c */ /* 0x000fe20003fc4070 */
[----:B------:R-:W-:Y:S01]  /*1240*/  IMAD.SHL.U32 R16, R5, 0x40, RZ ;  /* 0x0000004005107824 */ /* 0x000fe200078e00ff */
[----:B------:R-:W-:Y:S01]  /*1250*/  ISETP.GT.U32.AND P5, PT, R17, R12, PT ;  /* 0x0000000c1100720c */ /* 0x000fe20003fa4070 */
[----:B------:R-:W-:Y:S01]  /*1260*/  @!P0 IMAD.MOV R6, RZ, RZ, -R6 ;  /* 0x000000ffff068224 */ /* 0x000fe200078e0a06 */
[----:B------:R-:W-:Y:S01]  /*1270*/  IADD3 R3, PT, PT, R18, UR5, R3 ;  /* 0x0000000512037c10 */ /* 0x000fe2000fffe003 */
[--C-:B------:R-:W-:Y:S01]  /*1280*/  @!P3 IMAD.IADD R11, R11, 0x1, -R17.reuse ;  /* 0x000000010b0bb824 */ /* 0x100fe200078e0a11 */
[----:B------:R-:W-:Y:S01]  /*1290*/  LOP3.LUT R16, R16, 0x400, RZ, 0xc0, !PT ;  /* 0x0000040010107812 */ /* 0x000fe200078ec0ff */
[----:B------:R-:W-:Y:S01]  /*12a0*/  @!P1 IMAD.IADD R10, R10, 0x1, -R17 ;  /* 0x000000010a0a9824 */ /* 0x000fe200078e0a11 */
[----:B------:R-:W-:Y:S01]  /*12b0*/  ISETP.GE.AND P1, PT, R20, RZ, PT ;  /* 0x000000ff1400720c */ /* 0x000fe20003f26270 */
[----:B------:R-:W-:Y:S01]  /*12c0*/  IMAD R0, R14, 0x420, RZ ;  /* 0x000004200e007824 */ /* 0x000fe200078e02ff */
[----:B------:R-:W0:Y:S01]  /*12d0*/  LDC R20, c[0x0][0x3a8] ;  /* 0x0000ea00ff147b82 */ /* 0x000e220000000800 */
[----:B------:R-:W-:Y:S01]  /*12e0*/  ISETP.GT.U32.AND P3, PT, R17, R11, PT ;  /* 0x0000000b1100720c */ /* 0x000fe20003f64070 */
[----:B------:R-:W-:Y:S01]  /*12f0*/  IMAD.IADD R3, R16, 0x1, R3 ;  /* 0x0000000110037824 */ /* 0x000fe200078e0203 */
[----:B------:R-:W-:Y:S01]  /*1300*/  ISETP.NE.AND P0, PT, R9, RZ, PT ;  /* 0x000000ff0900720c */ /* 0x000fe20003f05270 */
[--C-:B------:R-:W-:Y:S01]  /*1310*/  @!P6 IMAD.IADD R8, R8, 0x1, -R17.reuse ;  /* 0x000000010808e824 */ /* 0x100fe200078e0a11 */
[----:B------:R-:W-:Y:S01]  /*1320*/  ISETP.GE.AND P6, PT, R22, RZ, PT ;  /* 0x000000ff1600720c */ /* 0x000fe20003fc6270 */
[----:B------:R-:W-:Y:S01]  /*1330*/  @!P5 IMAD.IADD R12, R12, 0x1, -R17 ;  /* 0x000000010c0cd824 */ /* 0x000fe200078e0a11 */
[----:B------:R-:W-:Y:S01]  /*1340*/  ISETP.GE.AND P5, PT, R24, RZ, PT ;  /* 0x000000ff1800720c */ /* 0x000fe20003fa6270 */
[----:B------:R-:W-:Y:S01]  /*1350*/  IMAD R3, R14, 0x20, R3 ;  /* 0x000000200e037824 */ /* 0x000fe200078e0203 */
[----:B------:R-:W-:Y:S01]  /*1360*/  SHF.R.S32.HI R14, RZ, 0x7, R5 ;  /* 0x00000007ff0e7819 */ /* 0x000fe20000011405 */
[----:B------:R-:W-:Y:S01]  /*1370*/  @!P2 IMAD.MOV R10, RZ, RZ, -R10 ;  /* 0x000000ffff0aa224 */ /* 0x000fe200078e0a0a */
[----:B------:R-:W-:Y:S01]  /*1380*/  LOP3.LUT R0, R0, R15, RZ, 0x3c, !PT ;  /* 0x0000000f00007212 */ /* 0x000fe200078e3cff */
[----:B------:R-:W-:Y:S01]  /*1390*/  @!P4 IMAD.MOV R12, RZ, RZ, -R12 ;  /* 0x000000ffff0cc224 */ /* 0x000fe200078e0a0c */
[----:B------:R1:W-:Y:S01]  /*13a0*/  STL [R1+0x20], R3 ;  /* 0x0000200301007387 */ /* 0x0003e20000100800 */
[----:B------:R-:W-:Y:S01]  /*13b0*/  @!P3 IMAD.IADD R11, R11, 0x1, -R17 ;  /* 0x000000010b0bb824 */ /* 0x000fe200078e0a11 */
[----:B------:R-:W-:Y:S01]  /*13c0*/  LOP3.LUT P3, RZ, R5, 0x100, RZ, 0xc0, !PT ;  /* 0x0000010005ff7812 */ /* 0x000fe2000786c0ff */
[----:B------:R-:W-:Y:S01]  /*13d0*/  IMAD R13, R13, UR11, RZ ;  /* 0x0000000b0d0d7c24 */ /* 0x000fe2000f8e02ff */
[----:B------:R-:W-:Y:S01]  /*13e0*/  CS2R R16, SRZ ;  /* 0x0000000000107805 */ /* 0x000fe2000001ff00 */
[----:B------:R-:W-:Y:S01]  /*13f0*/  @!P6 IMAD.MOV R7, RZ, RZ, -R7 ;  /* 0x000000ffff07e224 */ /* 0x000fe200078e0a07 */
[----:B------:R-:W-:Y:S01]  /*1400*/  CS2R R18, SRZ ;  /* 0x0000000000127805 */ /* 0x000fe2000001ff00 */
[----:B------:R-:W-:-:S02]  /*1410*/  @!P5 IMAD.MOV R8, RZ, RZ, -R8 ;  /* 0x000000ffff08d224 */ /* 0x000fc400078e0a08 */
[----:B------:R-:W-:Y:S01]  /*1420*/  @!P1 IMAD.MOV R11, RZ, RZ, -R11 ;  /* 0x000000ffff0b9224 */ /* 0x000fe200078e0a0b */
[----:B-1----:R-:W-:Y:S01]  /*1430*/  LOP3.LUT R3, RZ, R9, RZ, 0x33, !PT ;  /* 0x00000009ff037212 */ /* 0x002fe200078e33ff */
[-C--:B0-----:R-:W-:Y:S01]  /*1440*/  IMAD R22, R113, R20.reuse, RZ ;  /* 0x0000001471167224 */ /* 0x081fe200078e02ff */
[----:B------:R-:W-:Y:S01]  /*1450*/  SGXT R9, R14, 0x1 ;  /* 0x000000010e09781a */ /* 0x000fe20000000200 */
[----:B------:R-:W-:Y:S01]  /*1460*/  IMAD R23, R89, R20, RZ ;  /* 0x0000001459177224 */ /* 0x000fe200078e02ff */
[C---:B------:R-:W-:Y:S01]  /*1470*/  SEL R2, R3.reuse, R2, !P0 ;  /* 0x0000000203027207 */ /* 0x040fe20004000000 */
[----:B------:R-:W-:Y:S01]  /*1480*/  IMAD R22, R88, R20, RZ ;  /* 0x0000001458167224 */ /* 0x000fe200078e02ff */
[----:B------:R-:W-:Y:S01]  /*1490*/  SEL R4, R3, R4, !P0 ;  /* 0x0000000403047207 */ /* 0x000fe20004000000 */
[----:B------:R-:W-:Y:S01]  /*14a0*/  IMAD R24, R87, R20, RZ ;  /* 0x0000001457187224 */ /* 0x000fe200078e02ff */
[C---:B------:R-:W-:Y:S01]  /*14b0*/  SEL R6, R3.reuse, R6, !P0 ;  /* 0x0000000603067207 */ /* 0x040fe20004000000 */
[----:B------:R0:W-:Y:S01]  /*14c0*/  STL [R1+0x6c], R23 ;  /* 0x00006c1701007387 */ /* 0x0001e20000100800 */
[C---:B------:R-:W-:Y:S01]  /*14d0*/  SEL R7, R3.reuse, R7, !P0 ;  /* 0x0000000703077207 */ /* 0x040fe20004000000 */
[----:B--2---:R-:W-:Y:S01]  /*14e0*/  IMAD R2, R2, UR10, RZ ;  /* 0x0000000a02027c24 */ /* 0x004fe2000f8e02ff */
[C---:B------:R-:W-:Y:S01]  /*14f0*/  SEL R10, R3.reuse, R10, !P0 ;  /* 0x0000000a030a7207 */ /* 0x040fe20004000000 */
[----:B------:R1:W-:Y:S01]  /*1500*/  STL [R1+0x68], R22 ;  /* 0x0000681601007387 */ /* 0x0003e20000100800 */
[C---:B------:R-:W-:Y:S01]  /*1510*/  SEL R8, R3.reuse, R8, !P0 ;  /* 0x0000000803087207 */ /* 0x040fe20004000000 */
[----:B------:R-:W-:Y:S01]  /*1520*/  IMAD R4, R4, UR10, RZ ;  /* 0x0000000a04047c24 */ /* 0x000fe2000f8e02ff */
[C---:B------:R-:W-:Y:S01]  /*1530*/  SEL R12, R3.reuse, R12, !P0 ;  /* 0x0000000c030c7207 */ /* 0x040fe20004000000 */
[----:B------:R-:W-:Y:S01]  /*1540*/  IMAD R6, R6, UR10, RZ ;  /* 0x0000000a06067c24 */ /* 0x000fe2000f8e02ff */
[----:B------:R-:W-:Y:S01]  /*1550*/  SEL R3, R3, R11, !P0 ;  /* 0x0000000b03037207 */ /* 0x000fe20004000000 */
[-C--:B0-----:R-:W-:Y:S01]  /*1560*/  IMAD R23, R86, R20.reuse, RZ ;  /* 0x0000001456177224 */ /* 0x081fe200078e02ff */
[----:B------:R0:W-:Y:S01]  /*1570*/  STL [R1+0x64], R24 ;  /* 0x0000641801007387 */ /* 0x0001e20000100800 */
[----:B------:R-:W-:Y:S01]  /*1580*/  IMAD R7, R7, UR10, RZ ;  /* 0x0000000a07077c24 */ /* 0x000fe2000f8e02ff */
[----:B------:R-:W-:Y:S01]  /*1590*/  SEL R14, RZ, 0x108, !P3 ;  /* 0x00000108ff0e7807 */ /* 0x000fe20005800000 */
[----:B------:R-:W-:Y:S01]  /*15a0*/  IMAD R10, R10, UR10, RZ ;  /* 0x0000000a0a0a7c24 */ /* 0x000fe2000f8e02ff */
[----:B------:R2:W-:Y:S01]  /*15b0*/  STL [R1+0x60], R23 ;  /* 0x0000601701007387 */ /* 0x0005e20000100800 */
[----:B------:R-:W-:Y:S01]  /*15c0*/  IMAD R8, R8, UR10, RZ ;  /* 0x0000000a08087c24 */ /* 0x000fe2000f8e02ff */
[----:B------:R-:W-:Y:S01]  /*15d0*/  LOP3.LUT R79, R14, 0xff, R5, 0x78, !PT ;  /* 0x000000ff0e4f7812 */ /* 0x000fe200078e7805 */
[----:B------:R-:W-:Y:S01]  /*15e0*/  IMAD R12, R12, UR10, RZ ;  /* 0x0000000a0c0c7c24 */ /* 0x000fe2000f8e02ff */
[----:B------:R-:W-:Y:S01]  /*15f0*/  SHF.R.S32.HI R93, RZ, 0x1f, R2 ;  /* 0x0000001fff5d7819 */ /* 0x000fe20000011402 */
[----:B------:R-:W-:Y:S01]  /*1600*/  IMAD R3, R3, UR10, RZ ;  /* 0x0000000a03037c24 */ /* 0x000fe2000f8e02ff */
[----:B------:R-:W4:Y:S01]  /*1610*/  LDCU UR10, c[0x0][0x3ac] ;  /* 0x00007580ff0a77ac */ /* 0x000f220008000800 */
[-C--:B-1----:R-:W-:Y:S01]  /*1620*/  IMAD R22, R85, R20.reuse, RZ ;  /* 0x0000001455167224 */ /* 0x082fe200078e02ff */
[----:B---3--:R-:W-:Y:S01]  /*1630*/  IADD3 R94, P0, PT, R2, UR14, RZ ;  /* 0x0000000e025e7c10 */ /* 0x008fe2000ff1e0ff */
[-C--:B0-----:R-:W-:Y:S01]  /*1640*/  IMAD R24, R84, R20.reuse, RZ ;  /* 0x0000001454187224 */ /* 0x081fe200078e02ff */
[----:B------:R-:W-:Y:S01]  /*1650*/  SHF.R.S32.HI R95, RZ, 0x1f, R4 ;  /* 0x0000001fff5f7819 */ /* 0x000fe20000011404 */
[----:B--2---:R-:W-:Y:S01]  /*1660*/  IMAD R23, R83, R20, RZ ;  /* 0x0000001453177224 */ /* 0x004fe200078e02ff */
[----:B------:R0:W-:Y:S01]  /*1670*/  STL [R1+0x5c], R22 ;  /* 0x00005c1601007387 */ /* 0x0001e20000100800 */
[----:B------:R-:W-:-:S02]  /*1680*/  IADD3 R96, P6, PT, R4, UR14, RZ ;  /* 0x0000000e04607c10 */ /* 0x000fc4000ffde0ff */
[----:B------:R-:W-:Y:S02]  /*1690*/  CS2R R14, SRZ ;  /* 0x00000000000e7805 */ /* 0x000fe4000001ff00 */
[----:B------:R-:W-:Y:S01]  /*16a0*/  IADD3.X R93, PT, PT, R93, UR15, RZ, P0, !PT ;  /* 0x0000000f5d5d7c10 */ /* 0x000fe200087fe4ff */
[----:B------:R1:W-:Y:S01]  /*16b0*/  STL [R1+0x58], R24 ;  /* 0x0000581801007387 */ /* 0x0003e20000100800 */
[----:B------:R-:W-:Y:S02]  /*16c0*/  IADD3 R112, P0, PT, R3, UR14, RZ ;  /* 0x0000000e03707c10 */ /* 0x000fe4000ff1e0ff */
[----:B------:R-:W-:Y:S01]  /*16d0*/  IADD3 R98, P5, PT, R6, UR14, RZ ;  /* 0x0000000e06627c10 */ /* 0x000fe2000ffbe0ff */
[----:B------:R2:W-:Y:S01]  /*16e0*/  STL [R1+0x54], R23 ;  /* 0x0000541701007387 */ /* 0x0005e20000100800 */
[----:B------:R-:W-:Y:S01]  /*16f0*/  IADD3 R100, P4, PT, R7, UR14, RZ ;  /* 0x0000000e07647c10 */ /* 0x000fe2000ff9e0ff */
[-C--:B0-----:R-:W-:Y:S01]  /*1700*/  IMAD R22, R82, R20.reuse, RZ ;  /* 0x0000001452167224 */ /* 0x081fe200078e02ff */
[----:B------:R-:W-:Y:S01]  /*1710*/  IADD3 R102, P3, PT, R10, UR14, RZ ;  /* 0x0000000e0a667c10 */ /* 0x000fe2000ff7e0ff */
[----:B----4-:R-:W-:Y:S01]  /*1720*/  IMAD R21, R21, UR10, RZ ;  /* 0x0000000a15157c24 */ /* 0x010fe2000f8e02ff */
[----:B------:R-:W-:Y:S01]  /*1730*/  IADD3 R104, P2, PT, R8, UR14, RZ ;  /* 0x0000000e08687c10 */ /* 0x000fe2000ff5e0ff */
[-C--:B-1----:R-:W-:Y:S01]  /*1740*/  IMAD R24, R81, R20.reuse, RZ ;  /* 0x0000001451187224 */ /* 0x082fe200078e02ff */
[----:B------:R0:W-:Y:S01]  /*1750*/  STL [R1+0x50], R22 ;  /* 0x0000501601007387 */ /* 0x0001e20000100800 */
[----:B------:R-:W-:Y:S01]  /*1760*/  IADD3 R106, P1, PT, R12, UR14, RZ ;  /* 0x0000000e0c6a7c10 */ /* 0x000fe2000ff3e0ff */
[----:B------:R-:W-:Y:S01]  /*1770*/  USHF.L.U32 UR4, UR10, 0x5, URZ ;  /* 0x000000050a047899 */ /* 0x000fe200080006ff */
[-C--:B--2---:R-:W-:Y:S01]  /*1780*/  IMAD R23, R80, R20.reuse, RZ ;  /* 0x0000001450177224 */ /* 0x084fe200078e02ff */
[----:B------:R1:W-:Y:S01]  /*1790*/  STL [R1+0x4c], R24 ;  /* 0x00004c1801007387 */ /* 0x0003e20000100800 */
[----:B------:R-:W-:Y:S01]  /*17a0*/  SHF.R.S32.HI R21, RZ, 0x1f, R21 ;  /* 0x0000001fff157819 */ /* 0x000fe20000011415 */
[----:B------:R-:W-:Y:S01]  /*17b0*/  USHF.R.S32.HI UR10, URZ, 0x1f, UR4 ;  /* 0x0000001fff0a7899 */ /* 0x000fe20008011404 */
[----:B------:R-:W-:Y:S01]  /*17c0*/  LOP3.LUT R21, R79, 0x30, RZ, 0x3c, !PT ;  /* 0x000000304f157812 */ /* 0x000fe200078e3cff */
[----:B------:R2:W-:Y:S01]  /*17d0*/  STL [R1+0x48], R23 ;  /* 0x0000481701007387 */ /* 0x0005e20000100800 */
[----:B------:R-:W-:Y:S01]  /*17e0*/  IADD3.X R95, PT, PT, R95, UR15, RZ, P6, !PT ;  /* 0x0000000f5f5f7c10 */ /* 0x000fe2000b7fe4ff */
[----:B0-----:R-:W-:Y:S01]  /*17f0*/  IMAD R22, R77, R20, RZ ;  /* 0x000000144d167224 */ /* 0x001fe200078e02ff */
[----:B------:R-:W-:-:S02]  /*1800*/  SHF.R.S32.HI R3, RZ, 0x1f, R3 ;  /* 0x0000001fff037819 */ /* 0x000fc40000011403 */
[----:B------:R-:W-:Y:S01]  /*1810*/  LOP3.LUT R78, R9, 0x90, RZ, 0xc0, !PT ;  /* 0x00000090094e7812 */ /* 0x000fe200078ec0ff */
[-C--:B-1----:R-:W-:Y:S01]  /*1820*/  IMAD R24, R76, R20.reuse, RZ ;  /* 0x000000144c187224 */ /* 0x082fe200078e02ff */
[----:B------:R0:W-:Y:S01]  /*1830*/  STL [R1+0x44], R22 ;  /* 0x0000441601007387 */ /* 0x0001e20000100800 */
[----:B------:R-:W-:Y:S01]  /*1840*/  IADD3 R2, P6, PT, R13, UR12, RZ ;  /* 0x0000000c0d027c10 */ /* 0x000fe2000ffde0ff */
[-C--:B--2---:R-:W-:Y:S02]  /*1850*/  IMAD R23, R27, R20.reuse, RZ ;  /* 0x000000141b177224 */ /* 0x084fe400078e02ff */
[----:B------:R-:W-:Y:S01]  /*1860*/  STL [R1+0x40], R24 ;  /* 0x0000401801007387 */ /* 0x000fe20000100800 */
[----:B------:R-:W-:Y:S02]  /*1870*/  SHF.R.S32.HI R6, RZ, 0x1f, R6 ;  /* 0x0000001fff067819 */ /* 0x000fe40000011406 */
[----:B------:R-:W-:Y:S01]  /*1880*/  SHF.R.S32.HI R7, RZ, 0x1f, R7 ;  /* 0x0000001fff077819 */ /* 0x000fe20000011407 */
[----:B------:R-:W-:Y:S01]  /*1890*/  STL [R1+0x3c], R23 ;  /* 0x00003c1701007387 */ /* 0x000fe20000100800 */
[----:B------:R-:W-:Y:S01]  /*18a0*/  SHF.R.S32.HI R10, RZ, 0x1f, R10 ;  /* 0x0000001fff0a7819 */ /* 0x000fe2000001140a */
[-C--:B0-----:R-:W-:Y:S01]  /*18b0*/  IMAD R22, R26, R20.reuse, RZ ;  /* 0x000000141a167224 */ /* 0x081fe200078e02ff */
[----:B------:R-:W-:Y:S01]  /*18c0*/  SHF.R.S32.HI R8, RZ, 0x1f, R8 ;  /* 0x0000001fff087819 */ /* 0x000fe20000011408 */
[----:B------:R-:W-:Y:S01]  /*18d0*/  IMAD R20, R25, R20, RZ ;  /* 0x0000001419147224 */ /* 0x000fe200078e02ff */
[----:B------:R-:W-:-:S02]  /*18e0*/  SHF.R.S32.HI R12, RZ, 0x1f, R12 ;  /* 0x0000001fff0c7819 */ /* 0x000fc4000001140c */
[----:B------:R0:W-:Y:S01]  /*18f0*/  STL [R1+0x38], R22 ;  /* 0x0000381601007387 */ /* 0x0001e20000100800 */
[----:B------:R-:W-:Y:S02]  /*1900*/  IADD3.X R107, PT, PT, R3, UR15, RZ, P0, !PT ;  /* 0x0000000f036b7c10 */ /* 0x000fe400087fe4ff */
[----:B------:R-:W-:Y:S01]  /*1910*/  IADD3.X R97, PT, PT, R6, UR15, RZ, P5, !PT ;  /* 0x0000000f06617c10 */ /* 0x000fe2000affe4ff */
[----:B------:R1:W-:Y:S01]  /*1920*/  STL [R1+0x34], R20 ;  /* 0x0000341401007387 */ /* 0x0003e20000100800 */
[----:B------:R-:W-:Y:S02]  /*1930*/  IADD3.X R99, PT, PT, R7, UR15, RZ, P4, !PT ;  /* 0x0000000f07637c10 */ /* 0x000fe4000a7fe4ff */
[----:B------:R-:W-:Y:S02]  /*1940*/  CS2R R6, SRZ ;  /* 0x0000000000067805 */ /* 0x000fe4000001ff00 */
[----:B------:R-:W-:Y:S02]  /*1950*/  IADD3.X R101, PT, PT, R10, UR15, RZ, P3, !PT ;  /* 0x0000000f0a657c10 */ /* 0x000fe40009ffe4ff */
[----:B------:R-:W-:-:S02]  /*1960*/  CS2R R10, SRZ ;  /* 0x00000000000a7805 */ /* 0x000fc4000001ff00 */
[----:B------:R-:W-:Y:S02]  /*1970*/  IADD3.X R103, PT, PT, R8, UR15, RZ, P2, !PT ;  /* 0x0000000f08677c10 */ /* 0x000fe400097fe4ff */
[----:B------:R-:W-:Y:S02]  /*1980*/  CS2R R8, SRZ ;  /* 0x0000000000087805 */ /* 0x000fe4000001ff00 */
[C---:B0-----:R-:W-:Y:S02]  /*1990*/  LOP3.LUT R22, R79.reuse, 0x20, RZ, 0x3c, !PT ;  /* 0x000000204f167812 */ /* 0x041fe400078e3cff */
[----:B------:R-:W-:Y:S02]  /*19a0*/  IADD3.X R105, PT, PT, R12, UR15, RZ, P1, !PT ;  /* 0x0000000f0c697c10 */ /* 0x000fe40008ffe4ff */
[C---:B-1----:R-:W-:Y:S01]  /*19b0*/  LOP3.LUT R20, R79.reuse, 0x10, RZ, 0x3c, !PT ;  /* 0x000000104f147812 */ /* 0x042fe200078e3cff */
[----:B------:R0:W-:Y:S01]  /*19c0*/  STL [R1+0x84], R22 ;  /* 0x0000841601007387 */ /* 0x0001e20000100800 */
[----:B------:R-:W-:-:S02]  /*19d0*/  LOP3.LUT R20, R79, 0x40, RZ, 0x3c, !PT ;  /* 0x000000404f147812 */ /* 0x000fc400078e3cff */
[----:B------:R-:W-:Y:S01]  /*19e0*/  LEA.HI.X.SX32 R3, R13, UR13, 0x1, P6 ;  /* 0x0000000d0d037c11 */ /* 0x000fe2000b0f0eff */
[----:B------:R1:W-:Y:S01]  /*19f0*/  STL [R1+0x80], R21 ;  /* 0x0000801501007387 */ /* 0x0003e20000100800 */
[----:B------:R-:W-:Y:S02]  /*1a00*/  LOP3.LUT R78, R78, 0x17f, R5, 0x78, !PT ;  /* 0x0000017f4e4e7812 */ /* 0x000fe400078e7805 */
[----:B------:R-:W-:Y:S02]  /*1a10*/  CS2R R12, SRZ ;  /* 0x00000000000c7805 */ /* 0x000fe4000001ff00 */
[----:B------:R-:W-:Y:S01]  /*1a20*/  CS2R R4, SRZ ;  /* 0x0000000000047805 */ /* 0x000fe2000001ff00 */
[----:B------:R2:W-:Y:S01]  /*1a30*/  STL [R1+0x7c], R20 ;  /* 0x00007c1401007387 */ /* 0x0005e20000100800 */
[C---:B0-----:R-:W-:Y:S02]  /*1a40*/  LOP3.LUT R22, R79.reuse, 0x50, RZ, 0x3c, !PT ;  /* 0x000000504f167812 */ /* 0x041fe400078e3cff */
[----:B-1----:R-:W-:-:S03]  /*1a50*/  LOP3.LUT R21, R79, 0x60, RZ, 0x3c, !PT ;  /* 0x000000604f157812 */ /* 0x002fc600078e3cff */
[----:B------:R0:W-:Y:S01]  /*1a60*/  STL [R1+0x78], R22 ;  /* 0x0000781601007387 */ /* 0x0001e20000100800 */
[----:B--2---:R-:W-:-:S03]  /*1a70*/  LOP3.LUT R20, R79, 0x70, RZ, 0x3c, !PT ;  /* 0x000000704f147812 */ /* 0x004fc600078e3cff */
[----:B------:R1:W-:Y:S04]  /*1a80*/  STL [R1+0x74], R21 ;  /* 0x0000741501007387 */ /* 0x0003e80000100800 */
[----:B------:R2:W-:Y:S01]  /*1a90*/  STL [R1+0x70], R20 ;  /* 0x0000701401007387 */ /* 0x0005e20000100800 */
[C---:B0-----:R-:W-:Y:S02]  /*1aa0*/  LOP3.LUT R22, R0.reuse, 0x210, RZ, 0x3c, !PT ;  /* 0x0000021000167812 */ /* 0x041fe400078e3cff */
[C---:B-1----:R-:W-:Y:S02]  /*1ab0*/  LOP3.LUT R21, R0.reuse, 0x40, RZ, 0x3c, !PT ;  /* 0x0000004000157812 */ /* 0x042fe400078e3cff */
[----:B--2---:R-:W-:-:S05]  /*1ac0*/  LOP3.LUT R20, R0, 0x250, RZ, 0x3c, !PT ;  /* 0x0000025000147812 */ /* 0x004fca00078e3cff */
[----:B------:R0:W-:Y:S02]  /*1ad0*/  STL [R1+0x24], R20 ;  /* 0x0000241401007387 */ /* 0x0001e40000100800 */
.L_x_2:
[----:B------:R-:W2:Y:S04]  /*1ae0*/  LDL R25, [R1+0x34] ;  /* 0x0000340001197983 */ /* 0x000ea80000100800 */
[----:B------:R-:W3:Y:S04]  /*1af0*/  LDL R114, [R1+0x38] ;  /* 0x0000380001727983 */ /* 0x000ee80000100800 */
[----:B------:R-:W4:Y:S04]  /*1b00*/  LDL R110, [R1+0x3c] ;  /* 0x00003c00016e7983 */ /* 0x000f280000100800 */
[----:B------:R-:W4:Y:S01]  /*1b10*/  LDL R109, [R1+0x40] ;  /* 0x00004000016d7983 */ /* 0x000f220000100800 */
[C---:B0-----:R-:W-:Y:S01]  /*1b20*/  LOP3.LUT R20, R113.reuse, 0x2, RZ, 0xfc, !PT ;  /* 0x0000000271147812 */ /* 0x041fe200078efcff */
[----:B------:R-:W0:Y:S01]  /*1b30*/  LDC R21, c[0x0][0x3a8] ;  /* 0x0000ea00ff157b82 */ /* 0x000e220000000800 */
[----:B------:R-:W1:Y:S02]  /*1b40*/  S2R R24, SR_TID.X ;  /* 0x0000000000187919 */ /* 0x000e640000002100 */
[----:B------:R-:W-:Y:S01]  /*1b50*/  ISETP.GE.AND P3, PT, R20, UR7, PT ;  /* 0x0000000714007c0c */ /* 0x000fe2000bf66270 */
[----:B------:R-:W0:Y:S01]  /*1b60*/  LDCU UR12, c[0x0][0x3ac] ;  /* 0x00007580ff0c77ac */ /* 0x000e220008000800 */
[----:B------:R-:W0:Y:S01]  /*1b70*/  S2R R20, SR_TID.X ;  /* 0x0000000000147919 */ /* 0x000e220000002100 */
[----:B------:R-:W4:Y:S01]  /*1b80*/  LDL R108, [R1+0x44] ;  /* 0x00004400016c7983 */ /* 0x000f220000100800 */
[C---:B------:R-:W-:Y:S01]  /*1b90*/  ISETP.GE.AND P1, PT, R113.reuse, UR7, PT ;  /* 0x0000000771007c0c */ /* 0x040fe2000bf26270 */
[----:B------:R-:W0:Y:S02]  /*1ba0*/  LDCU UR11, c[0x0][0x3ac] ;  /* 0x00007580ff0b77ac */ /* 0x000e240008000800 */
[----:B0-----:R-:W-:-:S05]  /*1bb0*/  IMAD R21, R113, R21, RZ ;  /* 0x0000001571157224 */ /* 0x001fca00078e02ff */
[----:B------:R-:W-:Y:S02]  /*1bc0*/  IADD3 R22, P0, PT, R21, R2, RZ ;  /* 0x0000000215167210 */ /* 0x000fe40007f1e0ff */
[----:B------:R-:W-:Y:S02]  /*1bd0*/  SHF.R.U32.HI R20, RZ, 0x8, R20 ;  /* 0x00000008ff147819 */ /* 0x000fe40000011614 */
[----:B-1----:R-:W-:Y:S02]  /*1be0*/  SHF.R.U32.HI R24, RZ, 0x8, R24 ;  /* 0x00000008ff187819 */ /* 0x002fe40000011618 */
[----:B------:R-:W-:Y:S02]  /*1bf0*/  SGXT.U32 R20, R20, 0x1 ;  /* 0x000000011414781a */ /* 0x000fe40000000000 */
[----:B------:R-:W-:Y:S02]  /*1c00*/  SGXT.U32 R24, R24, 0x1 ;  /* 0x000000011818781a */ /* 0x000fe40000000000 */
[----:B------:R-:W-:-:S02]  /*1c10*/  LOP3.LUT R20, R20, 0x4, RZ, 0xfc, !PT ;  /* 0x0000000414147812 */ /* 0x000fc400078efcff */
[----:B------:R-:W-:Y:S02]  /*1c20*/  LEA.HI.X.SX32 R23, R21, R3, 0x1, P0 ;  /* 0x0000000315177211 */ /* 0x000fe400000f0eff */
[----:B------:R-:W-:Y:S02]  /*1c30*/  ISETP.GE.AND P0, PT, R20, UR7, PT ;  /* 0x0000000714007c0c */ /* 0x000fe4000bf06270 */
[----:B------:R-:W-:Y:S01]  /*1c40*/  LOP3.LUT R24, R24, 0x6, RZ, 0xfc, !PT ;  /* 0x0000000618187812 */ /* 0x000fe200078efcff */
[----:B-----5:R0:W-:Y:S04]  /*1c50*/  STL [R1+0x88], R92 ;  /* 0x0000885c01007387 */ /* 0x0201e80000100800 */
[----:B------:R-:W4:Y:S04]  /*1c60*/  LDL R111, [R1+0x48] ;  /* 0x00004800016f7983 */ /* 0x000f280000100800 */
[----:B------:R-:W4:Y:S01]  /*1c70*/  LDL R91, [R1+0x54] ;  /* 0x00005400015b7983 */ /* 0x000f220000100800 */
[----:B------:R-:W-:-:S02]  /*1c80*/  PRMT R26, RZ, 0x7610, R26 ;  /* 0x00007610ff1a7816 */ /* 0x000fc4000000001a */
[----:B------:R-:W-:Y:S01]  /*1c90*/  PRMT R76, RZ, 0x7610, R76 ;  /* 0x00007610ff4c7816 */ /* 0x000fe2000000004c */
[----:B0-----:R-:W4:Y:S04]  /*1ca0*/  LDL R92, [R1+0x64] ;  /* 0x00006400015c7983 */ /* 0x001f280000100800 */
[----:B------:R3:W4:Y:S01]  /*1cb0*/  @!P1 LDG.E.U8 R26, desc[UR8][R22.64] ;  /* 0x00000008161a9981 */ /* 0x000722000c1e1100 */
[----:B------:R-:W-:Y:S02]  /*1cc0*/  PRMT R27, RZ, 0x7610, R27 ;  /* 0x00007610ff1b7816 */ /* 0x000fe4000000001b */
[----:B------:R-:W-:Y:S01]  /*1cd0*/  PRMT R77, RZ, 0x7610, R77 ;  /* 0x00007610ff4d7816 */ /* 0x000fe2000000004d */
[----:B------:R-:W4:Y:S01]  /*1ce0*/  LDL R113, [R1+0x4c] ;  /* 0x00004c0001717983 */ /* 0x000f220000100800 */
[----:B--2---:R-:W-:-:S04]  /*1cf0*/  IADD3 R20, P2, PT, R25, R2, RZ ;  /* 0x0000000219147210 */ /* 0x004fc80007f5e0ff */
[-C--:B------:R-:W-:Y:S02]  /*1d00*/  LEA.HI.X.SX32 R21, R25, R3.reuse, 0x1, P2 ;  /* 0x0000000319157211 */ /* 0x080fe400010f0eff */
[----:B------:R-:W-:Y:S02]  /*1d10*/  ISETP.GE.AND P2, PT, R24, UR7, PT ;  /* 0x0000000718007c0c */ /* 0x000fe4000bf46270 */
[----:B------:R-:W2:Y:S01]  /*1d20*/  LDL R24, [R1+0x50] ;  /* 0x0000500001187983 */ /* 0x000ea20000100800 */
[----:B------:R-:W0:Y:S01]  /*1d30*/  S2R R25, SR_TID.X ;  /* 0x0000000000197919 */ /* 0x000e220000002100 */
[C---:B---3--:R-:W-:Y:S02]  /*1d40*/  IADD3 R22, P1, PT, R114.reuse, R2, RZ ;  /* 0x0000000272167210 */ /* 0x048fe40007f3e0ff */
[----:B------:R4:W3:Y:S02]  /*1d50*/  @!P3 LDG.E.U8 R27, desc[UR8][R20.64] ;  /* 0x00000008141bb981 */ /* 0x0008e4000c1e1100 */
[----:B------:R-:W-:-:S05]  /*1d60*/  LEA.HI.X.SX32 R23, R114, R3, 0x1, P1 ;  /* 0x0000000372177211 */ /* 0x000fca00008f0eff */
[----:B------:R1:W3:Y:S01]  /*1d70*/  @!P0 LDG.E.U8 R76, desc[UR8][R22.64] ;  /* 0x00000008164c8981 */ /* 0x0002e2000c1e1100 */
[----:B0-----:R-:W-:-:S04]  /*1d80*/  SHF.R.U32.HI R25, RZ, 0x8, R25 ;  /* 0x00000008ff197819 */ /* 0x001fc80000011619 */
[----:B------:R-:W-:-:S04]  /*1d90*/  SGXT.U32 R25, R25, 0x1 ;  /* 0x000000011919781a */ /* 0x000fc80000000000 */
[----:B------:R-:W-:-:S04]  /*1da0*/  LOP3.LUT R25, R25, 0x8, RZ, 0xfc, !PT ;  /* 0x0000000819197812 */ /* 0x000fc800078efcff */
[----:B------:R-:W-:Y:S02]  /*1db0*/  ISETP.GE.AND P1, PT, R25, UR7, PT ;  /* 0x0000000719007c0c */ /* 0x000fe4000bf26270 */
[----:B------:R-:W0:Y:S01]  /*1dc0*/  S2R R25, SR_TID.X ;  /* 0x0000000000197919 */ /* 0x000e220000002100 */
[----:B----4-:R-:W-:-:S04]  /*1dd0*/  IADD3 R20, P4, PT, R110, R2, RZ ;  /* 0x000000026e147210 */ /* 0x010fc80007f9e0ff */
[----:B------:R-:W-:Y:S02]  /*1de0*/  LEA.HI.X.SX32 R21, R110, R3, 0x1, P4 ;  /* 0x000000036e157211 */ /* 0x000fe400020f0eff */
[----:B------:R-:W4:Y:S04]  /*1df0*/  LDL R110, [R1+0x58] ;  /* 0x00005800016e7983 */ /* 0x000f280000100800 */
[----:B------:R0:W3:Y:S02]  /*1e00*/  @!P2 LDG.E.U8 R77, desc[UR8][R20.64] ;  /* 0x00000008144da981 */ /* 0x0000e4000c1e1100 */
[----:B0-----:R-:W-:-:S04]  /*1e10*/  SHF.R.U32.HI R25, RZ, 0x8, R25 ;  /* 0x00000008ff197819 */ /* 0x001fc80000011619 */
[----:B------:R-:W-:-:S04]  /*1e20*/  SGXT.U32 R25, R25, 0x1 ;  /* 0x000000011919781a */ /* 0x000fc80000000000 */
[----:B------:R-:W-:-:S04]  /*1e30*/  LOP3.LUT R25, R25, 0xa, RZ, 0xfc, !PT ;  /* 0x0000000a19197812 */ /* 0x000fc800078efcff */
[----:B------:R-:W-:Y:S02]  /*1e40*/  ISETP.GE.AND P0, PT, R25, UR7, PT ;  /* 0x0000000719007c0c */ /* 0x000fe4000bf06270 */
[----:B------:R-:W0:Y:S01]  /*1e50*/  S2R R25, SR_TID.X ;  /* 0x0000000000197919 */ /* 0x000e220000002100 */
[----:B-1----:R-:W-:-:S04]  /*1e60*/  IADD3 R22, P3, PT, R109, R2, RZ ;  /* 0x000000026d167210 */ /* 0x002fc80007f7e0ff */
[----:B------:R-:W-:Y:S02]  /*1e70*/  LEA.HI.X.SX32 R23, R109, R3, 0x1, P3 ;  /* 0x000000036d177211 */ /* 0x000fe400018f0eff */
[----:B------:R-:W3:Y:S01]  /*1e80*/  LDL R109, [R1+0x5c] ;  /* 0x00005c00016d7983 */ /* 0x000ee20000100800 */
[----:B0-----:R-:W-:-:S04]  /*1e90*/  SHF.R.U32.HI R25, RZ, 0x8, R25 ;  /* 0x00000008ff197819 */ /* 0x001fc80000011619 */
[----:B------:R-:W-:-:S04]  /*1ea0*/  SGXT.U32 R25, R25, 0x1 ;  /* 0x000000011919781a */ /* 0x000fc80000000000 */
[----:B------:R-:W-:-:S04]  /*1eb0*/  LOP3.LUT R25, R25, 0xc, RZ, 0xfc, !PT ;  /* 0x0000000c19197812 */ /* 0x000fc800078efcff */
[----:B------:R-:W-:Y:S02]  /*1ec0*/  ISETP.GE.AND P2, PT, R25, UR7, PT ;  /* 0x0000000719007c0c */ /* 0x000fe4000bf46270 */
[----:B------:R-:W0:Y:S01]  /*1ed0*/  S2R R25, SR_TID.X ;  /* 0x0000000000197919 */ /* 0x000e220000002100 */
[----:B------:R-:W-:-:S06]  /*1ee0*/  PRMT R80, RZ, 0x7610, R80 ;  /* 0x00007610ff507816 */ /* 0x000fcc0000000050 */
[----:B------:R1:W3:Y:S01]  /*1ef0*/  @!P1 LDG.E.U8 R80, desc[UR8][R22.64] ;  /* 0x0000000816509981 */ /* 0x0002e2000c1e1100 */
[----:B0-----:R-:W-:-:S04]  /*1f00*/  SHF.R.U32.HI R25, RZ, 0x8, R25 ;  /* 0x00000008ff197819 */ /* 0x001fc80000011619 */
[----:B------:R-:W-:-:S04]  /*1f10*/  SGXT.U32 R25, R25, 0x1 ;  /* 0x000000011919781a */ /* 0x000fc80000000000 */
[----:B------:R-:W-:-:S04]  /*1f20*/  LOP3.LUT R25, R25, 0x10, RZ, 0xfc, !PT ;  /* 0x0000001019197812 */ /* 0x000fc800078efcff */
[----:B------:R-:W-:Y:S02]  /*1f30*/  ISETP.GE.AND P1, PT, R25, UR7, PT ;  /* 0x0000000719007c0c */ /* 0x000fe4000bf26270 */
[----:B------:R-:W0:Y:S01]  /*1f40*/  S2R R25, SR_TID.X ;  /* 0x0000000000197919 */ /* 0x000e220000002100 */
[C---:B------:R-:W-:Y:S02]  /*1f50*/  IADD3 R20, P4, PT, R108.reuse, R2, RZ ;  /* 0x000000026c147210 */ /* 0x040fe40007f9e0ff */
[----:B------:R-:W-:Y:S02]  /*1f60*/  PRMT R82, RZ, 0x7610, R82 ;  /* 0x00007610ff527816 */ /* 0x000fe40000000052 */
[----:B------:R-:W-:Y:S02]  /*1f70*/  LEA.HI.X.SX32 R21, R108, R3, 0x1, P4 ;  /* 0x000000036c157211 */ /* 0x000fe400020f0eff */
[----:B------:R-:W3:Y:S04]  /*1f80*/  LDL R108, [R1+0x60] ;  /* 0x00006000016c7983 */ /* 0x000ee80000100800 */
[----:B------:R-:W3:Y:S01]  /*1f90*/  @!P0 LDG.E.U8 R82, desc[UR8][R20.64] ;  /* 0x0000000814528981 */ /* 0x000ee2000c1e1100 */
[----:B0-----:R-:W-:-:S04]  /*1fa0*/  SHF.R.U32.HI R25, RZ, 0x8, R25 ;  /* 0x00000008ff197819 */ /* 0x001fc80000011619 */
[----:B------:R-:W-:-:S04]  /*1fb0*/  SGXT.U32 R25, R25, 0x1 ;  /* 0x000000011919781a */ /* 0x000fc80000000000 */
[----:B------:R-:W-:-:S04]  /*1fc0*/  LOP3.LUT R25, R25, 0x12, RZ, 0xfc, !PT ;  /* 0x0000001219197812 */ /* 0x000fc800078efcff */
[----:B------:R-:W-:Y:S02]  /*1fd0*/  ISETP.GE.AND P0, PT, R25, UR7, PT ;  /* 0x0000000719007c0c */ /* 0x000fe4000bf06270 */
[----:B------:R-:W0:Y:S01]  /*1fe0*/  S2R R25, SR_TID.X ;  /* 0x0000000000197919 */ /* 0x000e220000002100 */
[CC--:B-1----:R-:W-:Y:S02]  /*1ff0*/  IADD3 R22, P3, PT, R111.reuse, R2.reuse, RZ ;  /* 0x000000026f167210 */ /* 0x0c2fe40007f7e0ff */
[----:B------:R-:W-:Y:S02]  /*2000*/  PRMT R81, RZ, 0x7610, R81 ;  /* 0x00007610ff517816 */ /* 0x000fe40000000051 */
[----:B------:R-:W-:Y:S02]  /*2010*/  LEA.HI.X.SX32 R23, R111, R3, 0x1, P3 ;  /* 0x000000036f177211 */ /* 0x000fe400018f0eff */
[----:B------:R-:W-:Y:S01]  /*2020*/  PRMT R83, RZ, 0x7610, R83 ;  /* 0x00007610ff537816 */ /* 0x000fe20000000053 */
[----:B------:R-:W3:Y:S04]  /*2030*/  LDL R111, [R1+0x84] ;  /* 0x00008400016f7983 */ /* 0x000ee80000100800 */
[----:B------:R1:W3:Y:S02]  /*2040*/  @!P2 LDG.E.U8 R81, desc[UR8][R22.64] ;  /* 0x000000081651a981 */ /* 0x0002e4000c1e1100 */
[----:B-1----:R-:W-:-:S04]  /*2050*/  IADD3 R22, P3, PT, R91, R2, RZ ;  /* 0x000000025b167210 */ /* 0x002fc80007f7e0ff */
[----:B------:R-:W-:Y:S02]  /*2060*/  LEA.HI.X.SX32 R23, R91, R3, 0x1, P3 ;  /* 0x000000035b177211 */ /* 0x000fe400018f0eff */
[----:B------:R-:W3:Y:S01]  /*2070*/  LDL R91, [R1+0x6c] ;  /* 0x00006c00015b7983 */ /* 0x000ee20000100800 */
[----:B0-----:R-:W-:-:S04]  /*2080*/  SHF.R.U32.HI R25, RZ, 0x8, R25 ;  /* 0x00000008ff197819 */ /* 0x001fc80000011619 */
[----:B------:R-:W-:Y:S02]  /*2090*/  SGXT.U32 R25, R25, 0x1 ;  /* 0x000000011919781a */ /* 0x000fe40000000000 */
[----:B--2---:R-:W-:-:S04]  /*20a0*/  IADD3 R20, P4, PT, R24, R2, RZ ;  /* 0x0000000218147210 */ /* 0x004fc80007f9e0ff */
[----:B------:R-:W-:Y:S02]  /*20b0*/  LEA.HI.X.SX32 R21, R24, R3, 0x1, P4 ;  /* 0x0000000318157211 */ /* 0x000fe400020f0eff */
[----:B------:R-:W2:Y:S01]  /*20c0*/  LDL R24, [R1+0x68] ;  /* 0x0000680001187983 */ /* 0x000ea20000100800 */
[----:B------:R-:W-:-:S03]  /*20d0*/  LOP3.LUT R25, R25, 0x14, RZ, 0xfc, !PT ;  /* 0x0000001419197812 */ /* 0x000fc600078efcff */
[----:B------:R4:W2:Y:S01]  /*20e0*/  @!P1 LDG.E.U8 R83, desc[UR8][R20.64] ;  /* 0x0000000814539981 */ /* 0x0008a2000c1e1100 */
[----:B------:R-:W-:Y:S02]  /*20f0*/  ISETP.GE.AND P2, PT, R25, UR7, PT ;  /* 0x0000000719007c0c */ /* 0x000fe4000bf46270 */
[----:B------:R-:W0:Y:S02]  /*2100*/  S2R R25, SR_TID.X ;  /* 0x0000000000197919 */ /* 0x000e240000002100 */
[----:B0-----:R-:W-:-:S04]  /*2110*/  SHF.R.U32.HI R25, RZ, 0x8, R25 ;  /* 0x00000008ff197819 */ /* 0x001fc80000011619 */
[----:B------:R-:W-:-:S04]  /*2120*/  SGXT.U32 R25, R25, 0x1 ;  /* 0x000000011919781a */ /* 0x000fc80000000000 */
[----:B------:R-:W-:-:S04]  /*2130*/  LOP3.LUT R25, R25, 0x16, RZ, 0xfc, !PT ;  /* 0x0000001619197812 */ /* 0x000fc800078efcff */
[----:B------:R-:W-:Y:S02]  /*2140*/  ISETP.GE.AND P1, PT, R25, UR7, PT ;  /* 0x0000000719007c0c */ /* 0x000fe4000bf26270 */
[----:B------:R-:W0:Y:S01]  /*2150*/  S2R R25, SR_TID.X ;  /* 0x0000000000197919 */ /* 0x000e220000002100 */
[----:B------:R-:W-:-:S06]  /*2160*/  PRMT R84, RZ, 0x7610, R84 ;  /* 0x00007610ff547816 */ /* 0x000fcc0000000054 */
[----:B------:R3:W2:Y:S01]  /*2170*/  @!P0 LDG.E.U8 R84, desc[UR8][R22.64] ;  /* 0x0000000816548981 */ /* 0x0006a2000c1e1100 */
[----:B0-----:R-:W-:-:S04]  /*2180*/  SHF.R.U32.HI R25, RZ, 0x8, R25 ;  /* 0x00000008ff197819 */ /* 0x001fc80000011619 */
[----:B------:R-:W-:-:S04]  /*2190*/  SGXT.U32 R25, R25, 0x1 ;  /* 0x000000011919781a */ /* 0x000fc80000000000 */
[----:B------:R-:W-:-:S04]  /*21a0*/  LOP3.LUT R25, R25, 0x18, RZ, 0xfc, !PT ;  /* 0x0000001819197812 */ /* 0x000fc800078efcff */
[----:B------:R-:W-:Y:S02]  /*21b0*/  ISETP.GE.AND P0, PT, R25, UR7, PT ;  /* 0x0000000719007c0c */ /* 0x000fe4000bf06270 */
[----:B------:R-:W0:Y:S01]  /*21c0*/  S2R R25, SR_TID.X ;  /* 0x0000000000197919 */ /* 0x000e220000002100 */
[CC--:B----4-:R-:W-:Y:S02]  /*21d0*/  IADD3 R20, P4, PT, R110.reuse, R2.reuse, RZ ;  /* 0x000000026e147210 */ /* 0x0d0fe40007f9e0ff */
[----:B------:R-:W-:Y:S02]  /*21e0*/  PRMT R85, RZ, 0x7610, R85 ;  /* 0x00007610ff557816 */ /* 0x000fe40000000055 */
[----:B------:R-:W-:Y:S02]  /*21f0*/  LEA.HI.X.SX32 R21, R110, R3, 0x1, P4 ;  /* 0x000000036e157211 */ /* 0x000fe400020f0eff */
[----:B---3--:R-:W-:Y:S01]  /*2200*/  IADD3 R22, P3, PT, R109, R2, RZ ;  /* 0x000000026d167210 */ /* 0x008fe20007f7e0ff */
[----:B------:R-:W3:Y:S04]  /*2210*/  LDL R110, [R1+0x7c] ;  /* 0x00007c00016e7983 */ /* 0x000ee80000100800 */
[----:B------:R-:W4:Y:S01]  /*2220*/  @!P2 LDG.E.U8 R85, desc[UR8][R20.64] ;  /* 0x000000081455a981 */ /* 0x000f22000c1e1100 */
[----:B0-----:R-:W-:-:S04]  /*2230*/  SHF.R.U32.HI R25, RZ, 0x8, R25 ;  /* 0x00000008ff197819 */ /* 0x001fc80000011619 */
[----:B------:R-:W-:-:S04]  /*2240*/  SGXT.U32 R25, R25, 0x1 ;  /* 0x000000011919781a */ /* 0x000fc80000000000 */
[----:B------:R-:W-:-:S04]  /*2250*/  LOP3.LUT R25, R25, 0x1a, RZ, 0xfc, !PT ;  /* 0x0000001a19197812 */ /* 0x000fc800078efcff */
[----:B------:R-:W-:Y:S02]  /*2260*/  ISETP.GE.AND P2, PT, R25, UR7, PT ;  /* 0x0000000719007c0c */ /* 0x000fe4000bf46270 */
[----:B------:R-:W0:Y:S01]  /*2270*/  S2R R25, SR_TID.X ;  /* 0x0000000000197919 */ /* 0x000e220000002100 */
[----:B------:R-:W-:Y:S02]  /*2280*/  PRMT R86, RZ, 0x7610, R86 ;  /* 0x00007610ff567816 */ /* 0x000fe40000000056 */
[----:B------:R-:W-:Y:S02]  /*2290*/  LEA.HI.X.SX32 R23, R109, R3, 0x1, P3 ;  /* 0x000000036d177211 */ /* 0x000fe400018f0eff */
[----:B------:R-:W-:Y:S01]  /*22a0*/  PRMT R88, RZ, 0x7610, R88 ;  /* 0x00007610ff587816 */ /* 0x000fe20000000058 */
[----:B------:R-:W3:Y:S04]  /*22b0*/  LDL R109, [R1+0x78] ;  /* 0x00007800016d7983 */ /* 0x000ee80000100800 */
[----:B------:R1:W3:Y:S01]  /*22c0*/  @!P1 LDG.E.U8 R86, desc[UR8][R22.64] ;  /* 0x0000000816569981 */ /* 0x0002e2000c1e1100 */
[----:B0-----:R-:W-:-:S04]  /*22d0*/  SHF.R.U32.HI R25, RZ, 0x8, R25 ;  /* 0x00000008ff197819 */ /* 0x001fc80000011619 */
[----:B------:R-:W-:-:S04]  /*22e0*/  SGXT.U32 R25, R25, 0x1 ;  /* 0x000000011919781a */ /* 0x000fc80000000000 */
[----:B------:R-:W-:-:S04]  /*22f0*/  LOP3.LUT R25, R25, 0x1c, RZ, 0xfc, !PT ;  /* 0x0000001c19197812 */ /* 0x000fc800078efcff */
[----:B------:R-:W-:Y:S02]  /*2300*/  ISETP.GE.AND P1, PT, R25, UR7, PT ;  /* 0x0000000719007c0c */ /* 0x000fe4000bf26270 */
[----:B------:R-:W0:Y:S01]  /*2310*/  S2R R25, SR_TID.X ;  /* 0x0000000000197919 */ /* 0x000e220000002100 */
[----:B-1----:R-:W-:-:S04]  /*2320*/  IADD3 R22, P3, PT, R92, R2, RZ ;  /* 0x000000025c167210 */ /* 0x002fc80007f7e0ff */
[----:B------:R-:W-:Y:S02]  /*2330*/  LEA.HI.X.SX32 R23, R92, R3, 0x1, P3 ;  /* 0x000000035c177211 */ /* 0x000fe400018f0eff */
[----:B------:R-:W-:Y:S01]  /*2340*/  IADD3 R20, P4, PT, R108, R2, RZ ;  /* 0x000000026c147210 */ /* 0x000fe20007f9e0ff */
[----:B------:R-:W3:Y:S01]  /*2350*/  LDL R92, [R1+0x80] ;  /* 0x00008000015c7983 */ /* 0x000ee20000100800 */
[----:B0-----:R-:W-:-:S04]  /*2360*/  SHF.R.U32.HI R25, RZ, 0x8, R25 ;  /* 0x00000008ff197819 */ /* 0x001fc80000011619 */
[----:B------:R-:W-:-:S04]  /*2370*/  SGXT.U32 R25, R25, 0x1 ;  /* 0x000000011919781a */ /* 0x000fc80000000000 */
[----:B------:R-:W-:-:S04]  /*2380*/  LOP3.LUT R25, R25, 0xe, RZ, 0xfc, !PT ;  /* 0x0000000e19197812 */ /* 0x000fc800078efcff */
[----:B------:R-:W-:Y:S02]  /*2390*/  ISETP.GE.AND P3, PT, R25, UR7, PT ;  /* 0x0000000719007c0c */ /* 0x000fe4000bf66270 */
[----:B------:R-:W0:Y:S01]  /*23a0*/  S2R R25, SR_TID.X ;  /* 0x0000000000197919 */ /* 0x000e220000002100 */
[----:B------:R-:W-:Y:S02]  /*23b0*/  LEA.HI.X.SX32 R21, R108, R3, 0x1, P4 ;  /* 0x000000036c157211 */ /* 0x000fe400020f0eff */
[----:B------:R-:W-:Y:S01]  /*23c0*/  PRMT R87, RZ, 0x7610, R87 ;  /* 0x00007610ff577816 */ /* 0x000fe20000000057 */
[----:B------:R-:W3:Y:S04]  /*23d0*/  LDL R108, [R1+0x74] ;  /* 0x00007400016c7983 */ /* 0x000ee80000100800 */
[----:B------:R-:W3:Y:S01]  /*23e0*/  @!P0 LDG.E.U8 R88, desc[UR8][R20.64] ;  /* 0x0000000814588981 */ /* 0x000ee2000c1e1100 */
[----:B------:R-:W-:-:S03]  /*23f0*/  PRMT R89, RZ, 0x7610, R89 ;  /* 0x00007610ff597816 */ /* 0x000fc60000000059 */
[----:B------:R1:W3:Y:S01]  /*2400*/  @!P2 LDG.E.U8 R87, desc[UR8][R22.64] ;  /* 0x000000081657a981 */ /* 0x0002e2000c1e1100 */
[----:B------:R-:W-:Y:S02]  /*2410*/  PRMT R90, RZ, 0x7610, R90 ;  /* 0x00007610ff5a7816 */ /* 0x000fe4000000005a */
[----:B0-----:R-:W-:-:S04]  /*2420*/  SHF.R.U32.HI R25, RZ, 0x8, R25 ;  /* 0x00000008ff197819 */ /* 0x001fc80000011619 */
[----:B------:R-:W-:-:S04]  /*2430*/  SGXT.U32 R25, R25, 0x1 ;  /* 0x000000011919781a */ /* 0x000fc80000000000 */
[----:B------:R-:W-:-:S04]  /*2440*/  LOP3.LUT R25, R25, 0x1e, RZ, 0xfc, !PT ;  /* 0x0000001e19197812 */ /* 0x000fc800078efcff */
[----:B------:R-:W-:Y:S02]  /*2450*/  ISETP.GE.AND P4, PT, R25, UR7, PT ;  /* 0x0000000719007c0c */ /* 0x000fe4000bf86270 */
[----:B-1----:R-:W-:-:S04]  /*2460*/  IADD3 R22, P2, PT, R113, R2, RZ ;  /* 0x0000000271167210 */ /* 0x002fc80007f5e0ff */
[----:B------:R-:W-:Y:S01]  /*2470*/  LEA.HI.X.SX32 R23, R113, R3, 0x1, P2 ;  /* 0x0000000371177211 */ /* 0x000fe200010f0eff */
[----:B------:R0:W-:Y:S04]  /*2480*/  STL [R1+0x8c], R2 ;  /* 0x00008c0201007387 */ /* 0x0001e80000100800 */
[----:B------:R-:W3:Y:S01]  /*2490*/  @!P3 LDG.E.U8 R90, desc[UR8][R22.64] ;  /* 0x00000008165ab981 */ /* 0x000ee2000c1e1100 */
[----:B--2---:R-:W-:-:S04]  /*24a0*/  IADD3 R20, P0, PT, R24, R2, RZ ;  /* 0x0000000218147210 */ /* 0x004fc80007f1e0ff */
[-C--:B------:R-:W-:Y:S02]  /*24b0*/  LEA.HI.X.SX32 R21, R24, R3.reuse, 0x1, P0 ;  /* 0x0000000318157211 */ /* 0x080fe400000f0eff */
[C---:B------:R-:W-:Y:S02]  /*24c0*/  IADD3 R24, P0, PT, R91.reuse, R2, RZ ;  /* 0x000000025b187210 */ /* 0x040fe40007f1e0ff */
[----:B0-----:R-:W2:Y:S02]  /*24d0*/  LDL R2, [R1+0x70] ;  /* 0x0000700001027983 */ /* 0x001ea40000100800 */
[----:B------:R-:W-:Y:S02]  /*24e0*/  LEA.HI.X.SX32 R25, R91, R3, 0x1, P0 ;  /* 0x000000035b197211 */ /* 0x000fe400000f0eff */
[----:B------:R0:W2:Y:S02]  /*24f0*/  @!P1 LDG.E.U8 R89, desc[UR8][R20.64] ;  /* 0x0000000814599981 */ /* 0x0000a4000c1e1100 */
[----:B0-----:R-:W-:-:S06]  /*2500*/  PRMT R20, RZ, 0x7610, R20 ;  /* 0x00007610ff147816 */ /* 0x001fcc0000000014 */
[----:B------:R0:W2:Y:S01]  /*2510*/  @!P4 LDG.E.U8 R20, desc[UR8][R24.64] ;  /* 0x000000081814c981 */ /* 0x0000a2000c1e1100 */
[----:B------:R-:W-:Y:S06]  /*2520*/  BAR.SYNC.DEFER_BLOCKING 0x0 ;  /* 0x0000000000007b1d */ /* 0x000fec0000010000 */
[----:B------:R-:W1:Y:S01]  /*2530*/  S2R R91, SR_TID.X ;  /* 0x00000000005b7919 */ /* 0x000e620000002100 */
[----:B------:R-:W-:Y:S01]  /*2540*/  LOP3.LUT R113, R79, 0x10, RZ, 0x3c, !PT ;  /* 0x000000104f717812 */ /* 0x000fe200078e3cff */
[----:B------:R-:W-:Y:S04]  /*2550*/  STS.U8 [R79+UR5], R26 ;  /* 0x0000001a4f007988 */ /* 0x000fe80008000005 */
[----:B------:R0:W-:Y:S04]  /*2560*/  STS.U8 [R79+UR5+0x1000], R83 ;  /* 0x001000534f007988 */ /* 0x0001e80008000005 */
[----:B------:R-:W-:Y:S04]  /*2570*/  STS.U8 [R113+UR5+0x200], R27 ;  /* 0x0002001b71007988 */ /* 0x000fe80008000005 */
[----:B------:R-:W-:Y:S04]  /*2580*/  STS.U8 [R113+UR5+0x1200], R84 ;  /* 0x0012005471007988 */ /* 0x000fe80008000005 */
[----:B------:R-:W-:Y:S01]  /*2590*/  STS.U8 [R111+UR5+0x400], R76 ;  /* 0x0004004c6f007988 */ /* 0x000fe20008000005 */
[----:B-1----:R-:W-:-:S04]  /*25a0*/  LOP3.LUT R91, R91, 0x1f, RZ, 0xc0, !PT ;  /* 0x0000001f5b5b7812 */ /* 0x002fc800078ec0ff */
[C---:B------:R-:W-:Y:S01]  /*25b0*/  ISETP.GE.AND P0, PT, R91.reuse, UR7, PT ;  /* 0x000000075b007c0c */ /* 0x040fe2000bf06270 */
[----:B----4-:R-:W-:Y:S01]  /*25c0*/  STS.U8 [R111+UR5+0x1400], R85 ;  /* 0x001400556f007988 */ /* 0x010fe20008000005 */
[----:B------:R-:W-:Y:S02]  /*25d0*/  PRMT R23, RZ, 0x7610, R23 ;  /* 0x00007610ff177816 */ /* 0x000fe40000000017 */
[----:B------:R-:W-:Y:S02]  /*25e0*/  PRMT R21, RZ, 0x7610, R21 ;  /* 0x00007610ff157816 */ /* 0x000fe40000000015 */
[----:B0-----:R-:W-:Y:S01]  /*25f0*/  PRMT R83, RZ, 0x7610, R83 ;  /* 0x00007610ff537816 */ /* 0x001fe20000000053 */
[----:B---3--:R-:W-:Y:S04]  /*2600*/  STS.U8 [R92+UR5+0x600], R77 ;  /* 0x0006004d5c007988 */ /* 0x008fe80008000005 */
[----:B------:R0:W-:Y:S04]  /*2610*/  STS.U8 [R92+UR5+0x1600], R86 ;  /* 0x001600565c007988 */ /* 0x0001e80008000005 */
[----:B------:R1:W-:Y:S01]  /*2620*/  STS.U8 [R110+UR5+0x800], R80 ;  /* 0x000800506e007988 */ /* 0x0003e20008000005 */
[----:B0-----:R-:W-:-:S02]  /*2630*/  IMAD R92, R91, UR12, RZ ;  /* 0x0000000c5b5c7c24 */ /* 0x001fc4000f8e02ff */
[----:B------:R-:W-:-:S03]  /*2640*/  IMAD R91, R91, UR11, RZ ;  /* 0x0000000b5b5b7c24 */ /* 0x000fc6000f8e02ff */
[C---:B------:R-:W-:Y:S02]  /*2650*/  IADD3 R26, P1, PT, R92.reuse, R96, RZ ;  /* 0x000000605c1a7210 */ /* 0x040fe40007f3e0ff */
[----:B------:R-:W-:Y:S01]  /*2660*/  SHF.R.S32.HI R91, RZ, 0x1f, R91 ;  /* 0x0000001fff5b7819 */ /* 0x000fe2000001145b */
[----:B------:R-:W-:Y:S04]  /*2670*/  STS.U8 [R110+UR5+0x1800], R88 ;  /* 0x001800586e007988 */ /* 0x000fe80008000005 */
[----:B------:R-:W-:Y:S04]  /*2680*/  STS.U8 [R109+UR5+0xa00], R82 ;  /* 0x000a00526d007988 */ /* 0x000fe80008000005 */
[----:B------:R-:W-:Y:S04]  /*2690*/  STS.U8 [R109+UR5+0x1a00], R87 ;  /* 0x001a00576d007988 */ /* 0x000fe80008000005 */
[----:B------:R-:W-:Y:S01]  /*26a0*/  STS.U8 [R108+UR5+0xc00], R81 ;  /* 0x000c00516c007988 */ /* 0x000fe20008000005 */
[----:B------:R-:W-:Y:S01]  /*26b0*/  IADD3 R24, P2, PT, R92, R102, RZ ;  /* 0x000000665c187210 */ /* 0x000fe20007f5e0ff */
[----:B------:R-:W-:-:S04]  /*26c0*/  IMAD.X R27, R91, 0x1, R95, P1 ;  /* 0x000000015b1b7824 */ /* 0x000fc800008e065f */
[----:B------:R-:W-:Y:S01]  /*26d0*/  IMAD.X R25, R91, 0x1, R101, P2 ;  /* 0x000000015b197824 */ /* 0x000fe200010e0665 */
[----:B-1----:R-:W-:Y:S01]  /*26e0*/  PRMT R80, RZ, 0x7610, R80 ;  /* 0x00007610ff507816 */ /* 0x002fe20000000050 */
[----:B--2---:R-:W-:Y:S04]  /*26f0*/  STS.U8 [R108+UR5+0x1c00], R89 ;  /* 0x001c00596c007988 */ /* 0x004fe80008000005 */
[----:B------:R-:W-:Y:S04]  /*2700*/  STS.U8 [R2+UR5+0xe00], R90 ;  /* 0x000e005a02007988 */ /* 0x000fe80008000005 */
[----:B------:R0:W-:Y:S01]  /*2710*/  STS.U8 [R2+UR5+0x1e00], R20 ;  /* 0x001e001402007988 */ /* 0x0001e20008000005 */
[----:B------:R-:W-:Y:S01]  /*2720*/  BAR.SYNC.DEFER_BLOCKING 0x0 ;  /* 0x0000000000007b1d */ /* 0x000fe20000010000 */
[----:B0-----:R-:W-:-:S06]  /*2730*/  PRMT R20, RZ, 0x7610, R20 ;  /* 0x00007610ff147816 */ /* 0x001fcc0000000014 */
[----:B------:R0:W2:Y:S04]  /*2740*/  @!P0 LDG.E.U8 R20, desc[UR8][R26.64] ;  /* 0x000000081a148981 */ /* 0x0000a8000c1e1100 */
[----:B------:R1:W3:Y:S01]  /*2750*/  @!P0 LDG.E.U8 R23, desc[UR8][R24.64] ;  /* 0x0000000818178981 */ /* 0x0002e2000c1e1100 */
[----:B------:R-:W-:Y:S02]  /*2760*/  LOP3.LUT R2, R0, 0x40, RZ, 0x3c, !PT ;  /* 0x0000004000027812 */ /* 0x000fe400078e3cff */
[----:B------:R-:W-:Y:S01]  /*2770*/  PRMT R81, RZ, 0x7610, R81 ;  /* 0x00007610ff517816 */ /* 0x000fe20000000051 */
[----:B------:R4:W-:Y:S01]  /*2780*/  STL [R1+0x90], R3 ;  /* 0x0000900301007387 */ /* 0x0009e20000100800 */
[----:B0-----:R-:W-:-:S03]  /*2790*/  IADD3 R26, P2, PT, R92, R106, RZ ;  /* 0x0000006a5c1a7210 */ /* 0x001fc60007f5e0ff */
[----:B------:R-:W-:Y:S01]  /*27a0*/  LDS.U8 R110, [R2+UR5+0x8] ;  /* 0x00000805026e7984 */ /* 0x000fe20008000000 */
[C---:B-1----:R-:W-:Y:S01]  /*27b0*/  IADD3 R24, P3, PT, R92.reuse, R112, RZ ;  /* 0x000000705c187210 */ /* 0x042fe20007f7e0ff */
[C---:B------:R-:W-:Y:S02]  /*27c0*/  IMAD.X R27, R91.reuse, 0x1, R105, P2 ;  /* 0x000000015b1b7824 */ /* 0x040fe400010e0669 */
[----:B------:R-:W-:Y:S02]  /*27d0*/  LDS.U8 R109, [R2+UR5+0x1000] ;  /* 0x00100005026d7984 */ /* 0x000fe40008000000 */
[----:B------:R-:W-:Y:S02]  /*27e0*/  IMAD.X R25, R91, 0x1, R107, P3 ;  /* 0x000000015b197824 */ /* 0x000fe400018e066b */
[----:B------:R0:W2:Y:S04]  /*27f0*/  @!P0 LDG.E.U8 R80, desc[UR8][R26.64] ;  /* 0x000000081a508981 */ /* 0x0000a8000c1e1100 */
[----:B------:R1:W2:Y:S04]  /*2800*/  @!P0 LDG.E.U8 R21, desc[UR8][R24.64] ;  /* 0x0000000818158981 */ /* 0x0002a8000c1e1100 */
[----:B------:R-:W-:Y:S01]  /*2810*/  LDS.U8 R108, [R2+UR5+0x1008] ;  /* 0x00100805026c7984 */ /* 0x000fe20008000000 */
[----:B0-----:R-:W-:-:S03]  /*2820*/  IADD3 R26, P2, PT, R92, R98, RZ ;  /* 0x000000625c1a7210 */ /* 0x001fc60007f5e0ff */
[----:B------:R-:W-:Y:S01]  /*2830*/  LDS.U8 R88, [R0+UR5] ;  /* 0x0000000500587984 */ /* 0x000fe20008000000 */
[----:B-1----:R-:W-:Y:S01]  /*2840*/  IADD3 R24, P3, PT, R92, R100, RZ ;  /* 0x000000645c187210 */ /* 0x002fe20007f7e0ff */
[C---:B------:R-:W-:Y:S02]  /*2850*/  IMAD.X R27, R91.reuse, 0x1, R97, P2 ;  /* 0x000000015b1b7824 */ /* 0x040fe400010e0661 */
[----:B------:R-:W-:Y:S02]  /*2860*/  LDS.U8 R117, [R0+UR5+0x108] ;  /* 0x0001080500757984 */ /* 0x000fe40008000000 */
[----:B------:R-:W-:Y:S02]  /*2870*/  IMAD.X R25, R91, 0x1, R99, P3 ;  /* 0x000000015b197824 */ /* 0x000fe400018e0663 */
[----:B------:R0:W2:Y:S04]  /*2880*/  @!P0 LDG.E.U8 R83, desc[UR8][R26.64] ;  /* 0x000000081a538981 */ /* 0x0000a8000c1e1100 */
[----:B------:R1:W2:Y:S04]  /*2890*/  @!P0 LDG.E.U8 R81, desc[UR8][R24.64] ;  /* 0x0000000818518981 */ /* 0x0002a8000c1e1100 */
[----:B------:R-:W-:Y:S04]  /*28a0*/  LDS.U8 R111, [R2+UR5] ;  /* 0x00000005026f7984 */ /* 0x000fe80008000000 */
[----:B0-----:R-:W0:Y:S04]  /*28b0*/  LDS.U8 R26, [R2+UR5+0x100] ;  /* 0x00010005021a7984 */ /* 0x001e280008000000 */
[----:B-1----:R-:W1:Y:S04]  /*28c0*/  LDS.U8 R25, [R2+UR5+0x1108] ;  /* 0x0011080502197984 */ /* 0x002e680008000000 */
[----:B------:R-:W1:Y:S01]  /*28d0*/  LDS.U8 R24, [R2+UR5+0x1100] ;  /* 0x0011000502187984 */ /* 0x000e620008000000 */
[----:B----4-:R-:W-:-:S03]  /*28e0*/  LOP3.LUT R3, R0, 0x210, RZ, 0x3c, !PT ;  /* 0x0000021000037812 */ /* 0x010fc600078e3cff */
[----:B------:R-:W-:Y:S04]  /*28f0*/  STL [R1+0x94], R79 ;  /* 0x0000944f01007387 */ /* 0x000fe80000100800 */
[----:B------:R-:W-:Y:S01]  /*2900*/  LDS.U8 R27, [R2+UR5+0x108] ;  /* 0x00010805021b7984 */ /* 0x000fe20008000000 */
[----:B------:R-:W-:Y:S02]  /*2910*/  IADD3 R76, P1, PT, R92, R104, RZ ;  /* 0x000000685c4c7210 */ /* 0x000fe40007f3e0ff */
[----:B------:R-:W-:Y:S01]  /*2920*/  PRMT R22, RZ, 0x7610, R22 ;  /* 0x00007610ff167816 */ /* 0x000fe20000000016 */
[----:B------:R-:W-:Y:S01]  /*2930*/  LDS.U8 R89, [R0+UR5+0x8] ;  /* 0x0000080500597984 */ /* 0x000fe20008000000 */
[----:B------:R-:W-:-:S03]  /*2940*/  PRMT R82, RZ, 0x7610, R82 ;  /* 0x00007610ff527816 */ /* 0x000fc60000000052 */
[----:B------:R-:W-:Y:S04]  /*2950*/  LDS.U8 R87, [R0+UR5+0x100] ;  /* 0x0001000500577984 */ /* 0x000fe80008000000 */
[----:B------:R-:W-:Y:S04]  /*2960*/  LDS.U8 R90, [R0+UR5+0x1000] ;  /* 0x00100005005a7984 */ /* 0x000fe80008000000 */
[----:B------:R-:W-:Y:S04]  /*2970*/  LDS.U8 R86, [R0+UR5+0x1108] ;  /* 0x0011080500567984 */ /* 0x000fe80008000000 */
[----:B------:R-:W-:Y:S01]  /*2980*/  LDS.U8 R85, [R0+UR5+0x1100] ;  /* 0x0011000500557984 */ /* 0x000fe20008000000 */
[----:B0-----:R-:W-:-:S03]  /*2990*/  IMAD R110, R26, 0x100, R110 ;  /* 0x000001001a6e7824 */ /* 0x001fc600078e026e */
[----:B------:R-:W-:Y:S04]  /*29a0*/  LDS.U8 R114, [R0+UR5+0x80] ;  /* 0x0000800500727984 */ /* 0x000fe80008000000 */
[----:B------:R-:W0:Y:S01]  /*29b0*/  LDS.U8 R26, [R3+UR5] ;  /* 0x00000005031a7984 */ /* 0x000e220008000000 */
[----:B-1----:R-:W-:Y:S02]  /*29c0*/  IMAD R109, R25, 0x100, R109 ;  /* 0x00000100196d7824 */ /* 0x002fe400078e026d */
[----:B------:R-:W-:Y:S01]  /*29d0*/  IMAD R108, R24, 0x100, R108 ;  /* 0x00000100186c7824 */ /* 0x000fe200078e026c */
[----:B------:R-:W1:Y:S04]  /*29e0*/  LDS.U8 R25, [R3+UR5+0x108] ;  /* 0x0001080503197984 */ /* 0x000e680008000000 */
[----:B------:R-:W4:Y:S04]  /*29f0*/  LDS.U8 R24, [R3+UR5+0x8] ;  /* 0x0000080503187984 */ /* 0x000f280008000000 */
[----:B------:R-:W-:Y:S04]  /*2a00*/  STL [R1+0x98], R96 ;  /* 0x0000986001007387 */ /* 0x000fe80000100800 */
        /* <DEDUP_REMOVED lines=15> */
[----:B0-----:R0:W-:Y:S01]  /*2b00*/  STL [R1+0x18], R26 ;  /* 0x0000181a01007387 */ /* 0x0011e20000100800 */
[----:B------:R-:W-:-:S02]  /*2b10*/  IMAD.X R77, R91, 0x1, R103, P1 ;  /* 0x000000015b4d7824 */ /* 0x000fc400008e0667 */
[----:B------:R-:W-:Y:S01]  /*2b20*/  IMAD R88, R117, 0x100, R88 ;  /* 0x0000010075587824 */ /* 0x000fe200078e0258 */
[----:B------:R-:W-:Y:S04]  /*2b30*/  LDS.U8 R84, [R0+UR5+0x188] ;  /* 0x0001880500547984 */ /* 0x000fe80008000000 */
[----:B------:R4:W2:Y:S04]  /*2b40*/  @!P0 LDG.E.U8 R22, desc[UR8][R76.64] ;  /* 0x000000084c168981 */ /* 0x0008a8000c1e1100 */
[----:B0-----:R-:W2:Y:S04]  /*2b50*/  LDL R26, [R1+0x24] ;  /* 0x00002400011a7983 */ /* 0x001ea80000100800 */
[----:B-1----:R-:W-:Y:S04]  /*2b60*/  STL [R1+0x14], R25 ;  /* 0x0000141901007387 */ /* 0x002fe80000100800 */
[----:B------:R-:W0:Y:S04]  /*2b70*/  LDS.U8 R25, [R3+UR5+0x100] ;  /* 0x0001000503197984 */ /* 0x000e280008000000 */
[----:B----4-:R-:W-:Y:S04]  /*2b80*/  STL [R1+0x10], R24 ;  /* 0x0000101801007387 */ /* 0x010fe80000100800 */
[----:B------:R-:W1:Y:S01]  /*2b90*/  LDS.U8 R24, [R3+UR5+0x1000] ;  /* 0x0010000503187984 */ /* 0x000e620008000000 */
[----:B------:R-:W-:Y:S01]  /*2ba0*/  IADD3 R76, P1, PT, R92, R94, RZ ;  /* 0x0000005e5c4c7210 */ /* 0x000fe20007f3e0ff */
[----:B------:R-:W-:-:S02]  /*2bb0*/  IMAD R111, R27, 0x100, R111 ;  /* 0x000001001b6f7824 */ /* 0x000fc400078e026f */
[----:B------:R-:W-:Y:S02]  /*2bc0*/  LDS.U8 R115, [R0+UR5+0x88] ;  /* 0x0000880500737984 */ /* 0x000fe40008000000 */
[----:B------:R-:W-:Y:S02]  /*2bd0*/  IMAD.X R77, R91, 0x1, R93, P1 ;  /* 0x000000015b4d7824 */ /* 0x000fe400008e065d */
[----:B------:R-:W-:Y:S04]  /*2be0*/  LDS.U8 R91, [R0+UR5+0x1008] ;  /* 0x00100805005b7984 */ /* 0x000fe80008000000 */
[----:B------:R4:W3:Y:S04]  /*2bf0*/  @!P0 LDG.E.U8 R82, desc[UR8][R76.64] ;  /* 0x000000084c528981 */ /* 0x0008e8000c1e1100 */
[----:B------:R-:W-:Y:S04]  /*2c00*/  LDS.U8 R116, [R0+UR5+0x1080] ;  /* 0x0010800500747984 */ /* 0x000fe80008000000 */
[----:B------:R-:W-:Y:S04]  /*2c10*/  LDS.U8 R117, [R0+UR5+0x1088] ;  /* 0x0010880500757984 */ /* 0x000fe80008000000 */
[----:B----4-:R-:W-:Y:S04]  /*2c20*/  LDS.U8 R77, [R0+UR5+0x180] ;  /* 0x00018005004d7984 */ /* 0x010fe80008000000 */
[----:B------:R-:W-:Y:S04]  /*2c30*/  LDS.U8 R76, [R0+UR5+0x1188] ;  /* 0x00118805004c7984 */ /* 0x000fe80008000000 */
[----:B0-----:R-:W-:Y:S04]  /*2c40*/  STL [R1+0xc], R25 ;  /* 0x00000c1901007387 */ /* 0x001fe80000100800 */
[----:B------:R-:W-:Y:S04]  /*2c50*/  LDS.U8 R25, [R0+UR5+0x1180] ;  /* 0x0011800500197984 */ /* 0x000fe80008000000 */
[----:B-1----:R-:W-:Y:S04]  /*2c60*/  STL [R1+0x8], R24 ;  /* 0x0000081801007387 */ /* 0x002fe80000100800 */
[----:B------:R-:W-:Y:S04]  /*2c70*/  STL [R1+0xd8], R0 ;  /* 0x0000d80001007387 */ /* 0x000fe80000100800 */
[----:B------:R-:W0:Y:S04]  /*2c80*/  LDS.U8 R27, [R3+UR5+0x1108] ;  /* 0x00110805031b7984 */ /* 0x000e280008000000 */
[----:B------:R-:W1:Y:S04]  /*2c90*/  LDS.U8 R0, [R3+UR5+0x1008] ;  /* 0x0010080503007984 */ /* 0x000e680008000000 */
[----:B------:R-:W4:Y:S01]  /*2ca0*/  LDS.U8 R100, [R3+UR5+0x80] ;  /* 0x0000800503647984 */ /* 0x000f220008000000 */
[----:B------:R-:W-:-:S03]  /*2cb0*/  IMAD R114, R84, 0x100, R114 ;  /* 0x0000010054727824 */ /* 0x000fc600078e0272 */
[----:B------:R-:W-:Y:S04]  /*2cc0*/  LDS.U8 R118, [R2+UR5+0x80] ;  /* 0x0000800502767984 */ /* 0x000fe80008000000 */
[----:B------:R-:W4:Y:S04]  /*2cd0*/  LDS.U8 R24, [R2+UR5+0x188] ;  /* 0x0001880502187984 */ /* 0x000f280008000000 */
[----:B------:R-:W-:Y:S04]  /*2ce0*/  LDS.U8 R125, [R3+UR5+0x1100] ;  /* 0x00110005037d7984 */ /* 0x000fe80008000000 */
[----:B------:R-:W-:Y:S04]  /*2cf0*/  LDS.U8 R107, [R3+UR5+0x188] ;  /* 0x00018805036b7984 */ /* 0x000fe80008000000 */
[----:B------:R-:W-:Y:S04]  /*2d00*/  LDS.U8 R105, [R3+UR5+0x88] ;  /* 0x0000880503697984 */ /* 0x000fe80008000000 */
[----:B------:R-:W-:Y:S04]  /*2d10*/  LDS.U8 R103, [R3+UR5+0x180] ;  /* 0x0001800503677984 */ /* 0x000fe80008000000 */
[----:B------:R-:W-:Y:S04]  /*2d20*/  LDS.U8 R112, [R3+UR5+0x1080] ;  /* 0x0010800503707984 */ /* 0x000fe80008000000 */
[----:B0-----:R-:W-:Y:S04]  /*2d30*/  STL [R1+0x4], R27 ;  /* 0x0000041b01007387 */ /* 0x001fe80000100800 */
[----:B-1----:R-:W-:Y:S04]  /*2d40*/  STL [R1], R0 ;  /* 0x0000000001007387 */ /* 0x002fe80000100800 */
[----:B----4-:R-:W-:Y:S04]  /*2d50*/  STL [R1+0xdc], R100 ;  /* 0x0000dc6401007387 */ /* 0x010fe80000100800 */
[----:B------:R-:W4:Y:S04]  /*2d60*/  LDL R84, [R1+0x20] ;  /* 0x0000200001547983 */ /* 0x000f280000100800 */
[----:B------:R-:W-:Y:S04]  /*2d70*/  LDS.U8 R106, [R3+UR5+0x1188] ;  /* 0x00118805036a7984 */ /* 0x000fe80008000000 */
[----:B------:R-:W-:Y:S04]  /*2d80*/  LDS.U8 R104, [R3+UR5+0x1088] ;  /* 0x0010880503687984 */ /* 0x000fe80008000000 */
[----:B------:R-:W-:Y:S04]  /*2d90*/  LDS.U8 R101, [R3+UR5+0x1180] ;  /* 0x0011800503657984 */ /* 0x000fe80008000000 */
[----:B------:R-:W-:Y:S04]  /*2da0*/  LDS.U8 R124, [R2+UR5+0x88] ;  /* 0x00008805027c7984 */ /* 0x000fe80008000000 */
[----:B------:R-:W-:Y:S04]  /*2db0*/  LDS.U8 R123, [R2+UR5+0x180] ;  /* 0x00018005027b7984 */ /* 0x000fe80008000000 */
[----:B------:R-:W-:Y:S04]  /*2dc0*/  LDS.U8 R122, [R2+UR5+0x1080] ;  /* 0x00108005027a7984 */ /* 0x000fe80008000000 */
[----:B------:R-:W-:Y:S04]  /*2dd0*/  LDS.U8 R121, [R2+UR5+0x1188] ;  /* 0x0011880502797984 */ /* 0x000fe80008000000 */
[----:B------:R-:W-:Y:S04]  /*2de0*/  LDS.U8 R120, [R2+UR5+0x1088] ;  /* 0x0010880502787984 */ /* 0x000fe80008000000 */
[----:B------:R-:W-:Y:S01]  /*2df0*/  LDS.U8 R119, [R2+UR5+0x1180] ;  /* 0x0011800502777984 */ /* 0x000fe20008000000 */
[----:B------:R-:W-:-:S02]  /*2e00*/  IMAD R117, R25, 0x100, R117 ;  /* 0x0000010019757824 */ /* 0x000fc400078e0275 */
[----:B------:R-:W-:Y:S02]  /*2e10*/  IMAD R118, R24, 0x100, R118 ;  /* 0x0000010018767824 */ /* 0x000fe400078e0276 */
[----:B------:R-:W-:Y:S02]  /*2e20*/  IMAD R89, R87, 0x100, R89 ;  /* 0x0000010057597824 */ /* 0x000fe400078e0259 */
[----:B------:R-:W-:Y:S02]  /*2e30*/  IMAD R90, R86, 0x100, R90 ;  /* 0x00000100565a7824 */ /* 0x000fe400078e025a */
[----:B------:R-:W-:Y:S01]  /*2e40*/  IMAD R91, R85, 0x100, R91 ;  /* 0x00000100555b7824 */ /* 0x000fe200078e025b */
[----:B------:R-:W-:Y:S01]  /*2e50*/  F2FP.F16.E5M2.UNPACK_B R88, R88 ;  /* 0x00000058ff58723e */ /* 0x000fe200020004ff */
[----:B------:R-:W-:Y:S01]  /*2e60*/  IMAD R115, R77, 0x100, R115 ;  /* 0x000001004d737824 */ /* 0x000fe200078e0273 */
[----:B------:R-:W-:Y:S01]  /*2e70*/  F2FP.F16.E5M2.UNPACK_B R89, R89 ;  /* 0x00000059ff59723e */ /* 0x000fe200020004ff */
[----:B------:R-:W-:Y:S01]  /*2e80*/  IMAD R116, R76, 0x100, R116 ;  /* 0x000001004c747824 */ /* 0x000fe200078e0274 */
[----:B------:R-:W-:-:S02]  /*2e90*/  F2FP.F16.E5M2.UNPACK_B R90, R90 ;  /* 0x0000005aff5a723e */ /* 0x000fc400020004ff */
[----:B------:R-:W-:Y:S01]  /*2ea0*/  F2FP.F16.E5M2.UNPACK_B R91, R91 ;  /* 0x0000005bff5b723e */ /* 0x000fe200020004ff */
[----:B--2---:R-:W0:Y:S04]  /*2eb0*/  LDS.U8 R0, [R26+UR5] ;  /* 0x000000051a007984 */ /* 0x004e280008000000 */
        /* <DEDUP_REMOVED lines=9> */
[----:B0-----:R-:W-:Y:S04]  /*2f50*/  STL [R1+0x1c], R0 ;  /* 0x00001c0001007387 */ /* 0x001fe80000100800 */
[----:B------:R-:W-:Y:S04]  /*2f60*/  LDS.U8 R0, [R26+UR5+0x8] ;  /* 0x000008051a007984 */ /* 0x000fe80008000000 */
[----:B------:R-:W-:Y:S04]  /*2f70*/  LDS.U8 R79, [R26+UR5+0x180] ;  /* 0x000180051a4f7984 */ /* 0x000fe80008000000 */
[----:B------:R-:W-:Y:S04]  /*2f80*/  LDS.U8 R3, [R26+UR5+0x1080] ;  /* 0x001080051a037984 */ /* 0x000fe80008000000 */
[----:B------:R-:W-:Y:S04]  /*2f90*/  LDS.U8 R2, [R26+UR5+0x1188] ;  /* 0x001188051a027984 */ /* 0x000fe80008000000 */
[----:B------:R-:W-:Y:S04]  /*2fa0*/  LDS.U8 R92, [R26+UR5+0x1088] ;  /* 0x001088051a5c7984 */ /* 0x000fe80008000000 */
[----:B------:R-:W-:Y:S01]  /*2fb0*/  LDS.U8 R113, [R26+UR5+0x1180] ;  /* 0x001180051a717984 */ /* 0x000fe20008000000 */
[----:B------:R-:W-:Y:S06]  /*2fc0*/  BAR.SYNC.DEFER_BLOCKING 0x0 ;  /* 0x0000000000007b1d */ /* 0x000fec0000010000 */
[----:B------:R-:W-:Y:S04]  /*2fd0*/  STS.U8 [R78+UR5], R21 ;  /* 0x000000154e007988 */ /* 0x000fe80008000005 */
[----:B------:R-:W-:Y:S04]  /*2fe0*/  STS.U8 [R78+UR5+0x200], R80 ;  /* 0x000200504e007988 */ /* 0x000fe80008000005 */
[----:B------:R-:W-:Y:S04]  /*2ff0*/  STS.U8 [R78+UR5+0x400], R22 ;  /* 0x000400164e007988 */ /* 0x000fe80008000005 */
[----:B---3--:R-:W-:Y:S04]  /*3000*/  STS.U8 [R78+UR5+0x600], R23 ;  /* 0x000600174e007988 */ /* 0x008fe80008000005 */
[----:B------:R-:W-:Y:S04]  /*3010*/  STS.U8 [R78+UR5+0x800], R81 ;  /* 0x000800514e007988 */ /* 0x000fe80008000005 */
[----:B------:R-:W-:Y:S04]  /*3020*/  STS.U8 [R78+UR5+0xa00], R83 ;  /* 0x000a00534e007988 */ /* 0x000fe80008000005 */
[----:B------:R-:W-:Y:S04]  /*3030*/  STS.U8 [R78+UR5+0xc00], R20 ;  /* 0x000c00144e007988 */ /* 0x000fe80008000005 */
[----:B------:R-:W-:Y:S01]  /*3040*/  STS.U8 [R78+UR5+0xe00], R82 ;  /* 0x000e00524e007988 */ /* 0x000fe20008000005 */
[----:B------:R-:W-:Y:S06]  /*3050*/  BAR.SYNC.DEFER_BLOCKING 0x0 ;  /* 0x0000000000007b1d */ /* 0x000fec0000010000 */
[----:B----4-:R-:W0:Y:S04]  /*3060*/  LDSM.16.M88.4 R24, [R84] ;  /* 0x000000005418783b */ /* 0x010e280000000200 */
[----:B------:R-:W1:Y:S01]  /*3070*/  LDSM.16.M88.4 R20, [R84+0x800] ;  /* 0x000800005414783b */ /* 0x000e620000000200 */
[----:B0-----:R-:W-:-:S02]  /*3080*/  F2FP.F16.E5M2.UNPACK_B R76, R24 ;  /* 0x00000018ff4c723e */ /* 0x001fc400020004ff */
[----:B------:R-:W-:-:S07]  /*3090*/  F2FP.F16.E5M2.UNPACK_B R77, R25 ;  /* 0x00000019ff4d723e */ /* 0x000fce00020004ff */
[----:B------:R-:W-:Y:S01]  /*30a0*/  HMMA.16816.F32 R80, R88, R76, R16 ;  /* 0x0000004c5850723c */ /* 0x000fe20000001810 */
[----:B-1----:R-:W-:Y:S02]  /*30b0*/  F2FP.F16.E5M2.UNPACK_B R18, R20 ;  /* 0x00000014ff12723e */ /* 0x002fe400020004ff */
[----:B------:R-:W-:Y:S02]  /*30c0*/  F2FP.F16.E5M2.UNPACK_B R19, R21 ;  /* 0x00000015ff13723e */ /* 0x000fe400020004ff */
[----:B------:R-:W-:Y:S02]  /*30d0*/  F2FP.F16.E5M2.UNPACK_B R16, R26 ;  /* 0x0000001aff10723e */ /* 0x000fe400020004ff */
[----:B------:R-:W-:-:S03]  /*30e0*/  F2FP.F16.E5M2.UNPACK_B R17, R27 ;  /* 0x0000001bff11723e */ /* 0x000fc600020004ff */
[----:B------:R-:W-:Y:S01]  /*30f0*/  HMMA.16816.F32 R84, R88, R18, R8 ;  /* 0x000000125854723c */ /* 0x000fe20000001808 */
[----:B------:R-:W-:Y:S01]  /*3100*/  F2FP.F16.E5M2.UNPACK_B R8, R22 ;  /* 0x00000016ff08723e */ /* 0x000fe200020004ff */
[----:B------:R-:W2:Y:S01]  /*3110*/  LDL.LU R10, [R1+0x14] ;  /* 0x00001400010a7983 */ /* 0x000ea20000300800 */
[----:B------:R-:W-:-:S03]  /*3120*/  F2FP.F16.E5M2.UNPACK_B R9, R23 ;  /* 0x00000017ff09723e */ /* 0x000fc600020004ff */
[----:B------:R-:W3:Y:S02]  /*3130*/  LDL.LU R11, [R1+0xc] ;  /* 0x00000c00010b7983 */ /* 0x000ee40000300800 */
[C---:B------:R-:W-:Y:S08]  /*3140*/  HMMA.16816.F32 R12, R88.reuse, R16, R12 ;  /* 0x00000010580c723c */ /* 0x040ff0000000180c */
[----:B------:R-:W-:Y:S01]  /*3150*/  HMMA.16816.F32 R4, R88, R8, R4 ;  /* 0x000000085804723c */ /* 0x000fe20000001804 */
[----:B------:R-:W-:-:S02]  /*3160*/  F2FP.F16.E5M2.UNPACK_B R88, R111 ;  /* 0x0000006fff58723e */ /* 0x000fc400020004ff */
[----:B------:R-:W-:Y:S01]  /*3170*/  F2FP.F16.E5M2.UNPACK_B R89, R110 ;  /* 0x0000006eff59723e */ /* 0x000fe200020004ff */
[----:B------:R-:W4:Y:S01]  /*3180*/  LDL.LU R111, [R1+0x1c] ;  /* 0x00001c00016f7983 */ /* 0x000f220000300800 */
[----:B------:R-:W-:Y:S02]  /*3190*/  F2FP.F16.E5M2.UNPACK_B R90, R109 ;  /* 0x0000006dff5a723e */ /* 0x000fe400020004ff */
[----:B------:R-:W-:Y:S01]  /*31a0*/  F2FP.F16.E5M2.UNPACK_B R91, R108 ;  /* 0x0000006cff5b723e */ /* 0x000fe200020004ff */
[----:B------:R-:W2:Y:S04]  /*31b0*/  LDL.LU R110, [R1] ;  /* 0x00000000016e7983 */ /* 0x000ea80000300800 */
[----:B------:R-:W3:Y:S02]  /*31c0*/  LDL.LU R109, [R1+0x4] ;  /* 0x00000400016d7983 */ /* 0x000ee40000300800 */
[C---:B------:R-:W-:Y:S02]  /*31d0*/  HMMA.16816.F32 R72, R88.reuse, R76, R72 ;  /* 0x0000004c5848723c */ /* 0x040fe40000001848 */
[----:B------:R-:W3:Y:S06]  /*31e0*/  LDL.LU R108, [R1+0x8] ;  /* 0x00000800016c7983 */ /* 0x000eec0000300800 */
[C---:B------:R-:W-:Y:S08]  /*31f0*/  HMMA.16816.F32 R68, R88.reuse, R16, R68 ;  /* 0x000000105844723c */ /* 0x040ff00000001844 */
[C---:B------:R-:W-:Y:S08]  /*3200*/  HMMA.16816.F32 R64, R88.reuse, R18, R64 ;  /* 0x000000125840723c */ /* 0x040ff00000001840 */
[----:B------:R-:W-:Y:S01]  /*3210*/  HMMA.16816.F32 R60, R88, R8, R60 ;  /* 0x00000008583c723c */ /* 0x000fe2000000183c */
[----:B------:R-:W-:-:S02]  /*3220*/  F2FP.F16.E5M2.UNPACK_B R88, R114 ;  /* 0x00000072ff58723e */ /* 0x000fc400020004ff */
[----:B------:R-:W4:Y:S01]  /*3230*/  LDL.LU R114, [R1+0x10] ;  /* 0x0000100001727983 */ /* 0x000f220000300800 */
[----:B------:R-:W-:-:S03]  /*3240*/  F2FP.F16.E5M2.UNPACK_B R89, R115 ;  /* 0x00000073ff59723e */ /* 0x000fc600020004ff */
[----:B------:R-:W4:Y:S01]  /*3250*/  LDL.LU R115, [R1+0x18] ;  /* 0x0000180001737983 */ /* 0x000f220000300800 */
[----:B------:R-:W-:Y:S02]  /*3260*/  F2FP.F16.E5M2.UNPACK_B R90, R116 ;  /* 0x00000074ff5a723e */ /* 0x000fe400020004ff */
[----:B------:R-:W-:-:S07]  /*3270*/  F2FP.F16.E5M2.UNPACK_B R91, R117 ;  /* 0x00000075ff5b723e */ /* 0x000fce00020004ff */
[C---:B------:R-:W-:Y:S08]  /*3280*/  HMMA.16816.F32 R56, R88.reuse, R76, R56 ;  /* 0x0000004c5838723c */ /* 0x040ff00000001838 */
[C---:B------:R-:W-:Y:S08]  /*3290*/  HMMA.16816.F32 R52, R88.reuse, R16, R52 ;  /* 0x000000105834723c */ /* 0x040ff00000001834 */
[C---:B------:R-:W-:Y:S08]  /*32a0*/  HMMA.16816.F32 R48, R88.reuse, R18, R48 ;  /* 0x000000125830723c */ /* 0x040ff00000001830 */
[----:B------:R-:W-:Y:S01]  /*32b0*/  HMMA.16816.F32 R44, R88, R8, R44 ;  /* 0x00000008582c723c */ /* 0x000fe2000000182c */
[----:B------:R-:W-:-:S02]  /*32c0*/  IMAD R89, R123, 0x100, R124 ;  /* 0x000001007b597824 */ /* 0x000fc400078e027c */
[----:B------:R-:W-:Y:S02]  /*32d0*/  IMAD R90, R121, 0x100, R122 ;  /* 0x00000100795a7824 */ /* 0x000fe400078e027a */
[----:B------:R-:W-:Y:S01]  /*32e0*/  IMAD R91, R119, 0x100, R120 ;  /* 0x00000100775b7824 */ /* 0x000fe200078e0278 */
[----:B------:R-:W-:Y:S02]  /*32f0*/  F2FP.F16.E5M2.UNPACK_B R88, R118 ;  /* 0x00000076ff58723e */ /* 0x000fe400020004ff */
[----:B------:R-:W-:Y:S02]  /*3300*/  F2FP.F16.E5M2.UNPACK_B R89, R89 ;  /* 0x00000059ff59723e */ /* 0x000fe400020004ff */
[----:B------:R-:W-:Y:S02]  /*3310*/  F2FP.F16.E5M2.UNPACK_B R90, R90 ;  /* 0x0000005aff5a723e */ /* 0x000fe400020004ff */
[----:B------:R-:W-:-:S07]  /*3320*/  F2FP.F16.E5M2.UNPACK_B R91, R91 ;  /* 0x0000005bff5b723e */ /* 0x000fce00020004ff */
[----:B------:R-:W-:Y:S01]  /*3330*/  HMMA.16816.F32 R36, R88, R16, R36 ;  /* 0x000000105824723c */ /* 0x000fe20000001824 */
[----:B------:R-:W-:Y:S02]  /*3340*/  F2FP.F16.E5M2.UNPACK_B R24, R24.H1 ;  /* 0x00000018ff18723e */ /* 0x000fe400030004ff */
[----:B------:R-:W-:-:S05]  /*3350*/  F2FP.F16.E5M2.UNPACK_B R25, R25.H1 ;  /* 0x00000019ff19723e */ /* 0x000fca00030004ff */
[C---:B------:R-:W-:Y:S08]  /*3360*/  HMMA.16816.F32 R40, R88.reuse, R76, R40 ;  /* 0x0000004c5828723c */ /* 0x040ff00000001828 */
[C---:B------:R-:W-:Y:S08]  /*3370*/  HMMA.16816.F32 R32, R88.reuse, R18, R32 ;  /* 0x000000125820723c */ /* 0x040ff00000001820 */
[----:B------:R-:W-:Y:S01]  /*3380*/  HMMA.16816.F32 R28, R88, R8, R28 ;  /* 0x00000008581c723c */ /* 0x000fe2000000181c */
[----:B--2---:R-:W-:-:S02]  /*3390*/  IMAD R125, R125, 0x100, R110 ;  /* 0x000001007d7d7824 */ /* 0x004fc400078e026e */
[----:B---3--:R-:W-:-:S03]  /*33a0*/  IMAD R16, R109, 0x100, R108 ;  /* 0x000001006d107824 */ /* 0x008fc600078e026c */
[----:B------:R-:W-:Y:S02]  /*33b0*/  F2FP.F16.E5M2.UNPACK_B R91, R125 ;  /* 0x0000007dff5b723e */ /* 0x000fe400020004ff */
[----:B------:R-:W-:Y:S01]  /*33c0*/  F2FP.F16.E5M2.UNPACK_B R90, R16 ;  /* 0x00000010ff5a723e */ /* 0x000fe200020004ff */
[----:B----4-:R-:W-:Y:S02]  /*33d0*/  IMAD R11, R11, 0x100, R114 ;  /* 0x000001000b0b7824 */ /* 0x010fe400078e0272 */
[----:B------:R-:W-:-:S03]  /*33e0*/  IMAD R10, R10, 0x100, R115 ;  /* 0x000001000a0a7824 */ /* 0x000fc600078e0273 */
[----:B------:R-:W-:Y:S02]  /*33f0*/  F2FP.F16.E5M2.UNPACK_B R89, R11 ;  /* 0x0000000bff59723e */ /* 0x000fe400020004ff */
[----:B------:R-:W-:-:S07]  /*3400*/  F2FP.F16.E5M2.UNPACK_B R88, R10 ;  /* 0x0000000aff58723e */ /* 0x000fce00020004ff */
[----:B------:R-:W-:Y:S01]  /*3410*/  HMMA.16816.F32 R16, R88, R24, R80 ;  /* 0x000000185810723c */ /* 0x000fe20000001850 */
[----:B------:R-:W-:Y:S02]  /*3420*/  IMAD R80, R100, 0x100, R111 ;  /* 0x0000010064507824 */ /* 0x000fe400078e026f */
[----:B------:R-:W2:Y:S01]  /*3430*/  LDL.LU R100, [R1+0xdc] ;  /* 0x0000dc0001647983 */ /* 0x000ea20000300800 */
[----:B------:R-:W-:Y:S02]  /*3440*/  IMAD R81, R93, 0x100, R0 ;  /* 0x000001005d517824 */ /* 0x000fe400078e0200 */
[----:B------:R-:W-:Y:S01]  /*3450*/  IMAD R82, R99, 0x100, R97 ;  /* 0x0000010063527824 */ /* 0x000fe200078e0261 */
[----:B------:R1:W5:Y:S01]  /*3460*/  LDL.LU R0, [R1+0xd8] ;  /* 0x0000d80001007983 */ /* 0x0003620000300800 */
[----:B------:R-:W-:Y:S01]  /*3470*/  IMAD R83, R98, 0x100, R94 ;  /* 0x0000010062537824 */ /* 0x000fe200078e025e */
[----:B------:R-:W-:Y:S02]  /*3480*/  F2FP.F16.E5M2.UNPACK_B R20, R20.H1 ;  /* 0x00000014ff14723e */ /* 0x000fe400030004ff */
[----:B------:R-:W-:Y:S01]  /*3490*/  F2FP.F16.E5M2.UNPACK_B R21, R21.H1 ;  /* 0x00000015ff15723e */ /* 0x000fe200030004ff */
[----:B------:R-:W3:Y:S01]  /*34a0*/  LDL.LU R93, [R1+0xd4] ;  /* 0x0000d400015d7983 */ /* 0x000ee20000300800 */
[----:B------:R-:W-:-:S03]  /*34b0*/  F2FP.F16.E5M2.UNPACK_B R26, R26.H1 ;  /* 0x0000001aff1a723e */ /* 0x000fc600030004ff */
[----:B------:R-:W4:Y:S01]  /*34c0*/  LDL.LU R97, [R1+0xd0] ;  /* 0x0000d00001617983 */ /* 0x000f220000300800 */
[----:B------:R-:W-:Y:S02]  /*34d0*/  F2FP.F16.E5M2.UNPACK_B R27, R27.H1 ;  /* 0x0000001bff1b723e */ /* 0x000fe400030004ff */
[----:B------:R-:W-:Y:S01]  /*34e0*/  F2FP.F16.E5M2.UNPACK_B R22, R22.H1 ;  /* 0x00000016ff16723e */ /* 0x000fe200030004ff */
[----:B------:R-:W3:Y:S01]  /*34f0*/  LDL.LU R99, [R1+0xcc] ;  /* 0x0000cc0001637983 */ /* 0x000ee20000300800 */
[----:B------:R-:W-:Y:S02]  /*3500*/  F2FP.F16.E5M2.UNPACK_B R23, R23.H1 ;  /* 0x00000017ff17723e */ /* 0x000fe400030004ff */
[----:B------:R-:W-:Y:S01]  /*3510*/  F2FP.F16.E5M2.UNPACK_B R80, R80 ;  /* 0x00000050ff50723e */ /* 0x000fe200020004ff */
[----:B------:R-:W3:Y:S01]  /*3520*/  LDL.LU R94, [R1+0xc8] ;  /* 0x0000c800015e7983 */ /* 0x000ee20000300800 */
[----:B------:R-:W-:Y:S02]  /*3530*/  F2FP.F16.E5M2.UNPACK_B R81, R81 ;  /* 0x00000051ff51723e */ /* 0x000fe400020004ff */
[----:B------:R-:W-:Y:S01]  /*3540*/  F2FP.F16.E5M2.UNPACK_B R82, R82 ;  /* 0x00000052ff52723e */ /* 0x000fe200020004ff */
[----:B------:R-:W3:Y:S01]  /*3550*/  LDL.LU R98, [R1+0xc4] ;  /* 0x0000c40001627983 */ /* 0x000ee20000300800 */
[----:B------:R-:W-:Y:S01]  /*3560*/  F2FP.F16.E5M2.UNPACK_B R83, R83 ;  /* 0x00000053ff53723e */ /* 0x000fe200020004ff */
[----:B------:R-:W-:Y:S01]  /*3570*/  IMAD R77, R103, 0x100, R105 ;  /* 0x00000100674d7824 */ /* 0x000fe200078e0269 */
[----:B------:R-:W-:Y:S01]  /*3580*/  HMMA.16816.F32 R8, R88, R20, R84 ;  /* 0x000000145808723c */ /* 0x000fe20000001854 */
[----:B------:R-:W-:Y:S01]  /*3590*/  IMAD R84, R106, 0x100, R112 ;  /* 0x000001006a547824 */ /* 0x000fe200078e0270 */
[----:B------:R-:W0:Y:S01]  /*35a0*/  LDC R86, c[0x0][0x3a8] ;  /* 0x0000ea00ff567b82 */ /* 0x000e220000000800 */
[----:B------:R-:W-:-:S05]  /*35b0*/  IMAD R85, R101, 0x100, R104 ;  /* 0x0000010065557824 */ /* 0x000fca00078e0268 */
[C---:B------:R-:W-:Y:S08]  /*35c0*/  HMMA.16816.F32 R72, R80.reuse, R24, R72 ;  /* 0x000000185048723c */ /* 0x040ff00000001848 */
[C---:B------:R-:W-:Y:S08]  /*35d0*/  HMMA.16816.F32 R68, R80.reuse, R26, R68 ;  /* 0x0000001a5044723c */ /* 0x040ff00000001844 */
[C---:B------:R-:W-:Y:S08]  /*35e0*/  HMMA.16816.F32 R64, R80.reuse, R20, R64 ;  /* 0x000000145040723c */ /* 0x040ff00000001840 */
[----:B------:R-:W-:Y:S01]  /*35f0*/  HMMA.16816.F32 R60, R80, R22, R60 ;  /* 0x00000016503c723c */ /* 0x000fe2000000183c */
[----:B------:R-:W-:Y:S01]  /*3600*/  F2FP.F16.E5M2.UNPACK_B R81, R77 ;  /* 0x0000004dff51723e */ /* 0x000fe200020004ff */
[----:B------:R-:W-:Y:S01]  /*3610*/  IMAD R77, R79, 0x100, R96 ;  /* 0x000001004f4d7824 */ /* 0x000fe200078e0260 */
[----:B------:R-:W-:Y:S01]  /*3620*/  F2FP.F16.E5M2.UNPACK_B R82, R84 ;  /* 0x00000054ff52723e */ /* 0x000fe200020004ff */
[----:B------:R-:W-:Y:S01]  /*3630*/  IMAD R84, R2, 0x100, R3 ;  /* 0x0000010002547824 */ /* 0x000fe200078e0203 */
[----:B------:R-:W-:Y:S01]  /*3640*/  F2FP.F16.E5M2.UNPACK_B R83, R85 ;  /* 0x00000055ff53723e */ /* 0x000fe200020004ff */
[----:B------:R-:W-:-:S02]  /*3650*/  IMAD R85, R113, 0x100, R92 ;  /* 0x0000010071557824 */ /* 0x000fc400078e025c */
[----:B--2---:R-:W-:Y:S02]  /*3660*/  IMAD R76, R107, 0x100, R100 ;  /* 0x000001006b4c7824 */ /* 0x004fe400078e0264 */
[----:B------:R-:W2:Y:S04]  /*3670*/  LDL.LU R100, [R1+0xc0] ;  /* 0x0000c00001647983 */ /* 0x000ea80000300800 */
[----:B------:R-:W2:Y:S04]  /*3680*/  LDL.LU R107, [R1+0xbc] ;  /* 0x0000bc00016b7983 */ /* 0x000ea80000300800 */
[----:B------:R-:W2:Y:S01]  /*3690*/  LDL.LU R105, [R1+0xb8] ;  /* 0x0000b80001697983 */ /* 0x000ea20000300800 */
[----:B------:R-:W-:-:S03]  /*36a0*/  F2FP.F16.E5M2.UNPACK_B R80, R76 ;  /* 0x0000004cff50723e */ /* 0x000fc600020004ff */
[----:B------:R-:W2:Y:S01]  /*36b0*/  LDL.LU R103, [R1+0xb4] ;  /* 0x0000b40001677983 */ /* 0x000ea20000300800 */
[----:B------:R-:W-:-:S03]  /*36c0*/  IMAD R76, R102, 0x100, R95 ;  /* 0x00000100664c7824 */ /* 0x000fc600078e025f */
[----:B------:R-:W2:Y:S04]  /*36d0*/  LDL.LU R112, [R1+0xb0] ;  /* 0x0000b00001707983 */ /* 0x000ea80000300800 */
[----:B------:R-:W2:Y:S04]  /*36e0*/  LDL.LU R106, [R1+0xac] ;  /* 0x0000ac00016a7983 */ /* 0x000ea80000300800 */
[----:B------:R-:W2:Y:S04]  /*36f0*/  LDL.LU R104, [R1+0xa8] ;  /* 0x0000a80001687983 */ /* 0x000ea80000300800 */
[----:B------:R-:W2:Y:S04]  /*3700*/  LDL.LU R101, [R1+0xa4] ;  /* 0x0000a40001657983 */ /* 0x000ea80000300800 */
[----:B------:R-:W2:Y:S04]  /*3710*/  LDL.LU R95, [R1+0xa0] ;  /* 0x0000a000015f7983 */ /* 0x000ea80000300800 */
[----:B------:R-:W2:Y:S04]  /*3720*/  LDL.LU R102, [R1+0x9c] ;  /* 0x00009c0001667983 */ /* 0x000ea80000300800 */
[----:B------:R-:W2:Y:S04]  /*3730*/  LDL.LU R96, [R1+0x98] ;  /* 0x0000980001607983 */ /* 0x000ea80000300800 */
[----:B------:R1:W5:Y:S04]  /*3740*/  LDL.LU R79, [R1+0x94] ;  /* 0x00009400014f7983 */ /* 0x0003680000300800 */
[----:B------:R-:W2:Y:S04]  /*3750*/  LDL.LU R3, [R1+0x90] ;  /* 0x0000900001037983 */ /* 0x000ea80000300800 */
[----:B------:R-:W2:Y:S04]  /*3760*/  LDL.LU R2, [R1+0x8c] ;  /* 0x00008c0001027983 */ /* 0x000ea80000300800 */
[----:B------:R1:W5:Y:S01]  /*3770*/  LDL.LU R92, [R1+0x88] ;  /* 0x00008800015c7983 */ /* 0x0003620000300800 */
[----:B------:R-:W0:Y:S01]  /*3780*/  S2R R113, SR_TID.X ;  /* 0x0000000000717919 */ /* 0x000e220000002100 */
[C---:B------:R-:W-:Y:S08]  /*3790*/  HMMA.16816.F32 R56, R80.reuse, R24, R56 ;  /* 0x000000185038723c */ /* 0x040ff00000001838 */
[C---:B------:R-:W-:Y:S08]  /*37a0*/  HMMA.16816.F32 R52, R80.reuse, R26, R52 ;  /* 0x0000001a5034723c */ /* 0x040ff00000001834 */
[C---:B------:R-:W-:Y:S08]  /*37b0*/  HMMA.16816.F32 R48, R80.reuse, R20, R48 ;  /* 0x000000145030723c */ /* 0x040ff00000001830 */
[----:B------:R-:W-:Y:S01]  /*37c0*/  HMMA.16816.F32 R44, R80, R22, R44 ;  /* 0x00000016502c723c */ /* 0x000fe2000000182c */
[----:B------:R-:W-:-:S02]  /*37d0*/  F2FP.F16.E5M2.UNPACK_B R80, R76 ;  /* 0x0000004cff50723e */ /* 0x000fc400020004ff */
[----:B------:R-:W-:Y:S02]  /*37e0*/  F2FP.F16.E5M2.UNPACK_B R81, R77 ;  /* 0x0000004dff51723e */ /* 0x000fe400020004ff */
[----:B------:R-:W-:Y:S02]  /*37f0*/  F2FP.F16.E5M2.UNPACK_B R82, R84 ;  /* 0x00000054ff52723e */ /* 0x000fe400020004ff */
[----:B------:R-:W-:Y:S01]  /*3800*/  F2FP.F16.E5M2.UNPACK_B R83, R85 ;  /* 0x00000055ff53723e */ /* 0x000fe200020004ff */
[----:B------:R-:W-:Y:S01]  /*3810*/  HMMA.16816.F32 R12, R88, R26, R12 ;  /* 0x0000001a580c723c */ /* 0x000fe2000000180c */
[----:B------:R-:W-:-:S07]  /*3820*/  UIADD3 UR6, UPT, UPT, UR6, -0x1, URZ ;  /* 0xffffffff06067890 */ /* 0x000fce000fffe0ff */
[----:B------:R-:W-:Y:S01]  /*3830*/  HMMA.16816.F32 R4, R88, R22, R4 ;  /* 0x000000165804723c */ /* 0x000fe20000001804 */
[----:B------:R-:W-:-:S07]  /*3840*/  UISETP.NE.U32.AND UP0, UPT, UR6, URZ, UPT ;  /* 0x000000ff0600728c */ /* 0x000fce000bf05070 */
[C---:B------:R-:W-:Y:S08]  /*3850*/  HMMA.16816.F32 R40, R80.reuse, R24, R40 ;  /* 0x000000185028723c */ /* 0x040ff00000001828 */
[C---:B------:R-:W-:Y:S08]  /*3860*/  HMMA.16816.F32 R36, R80.reuse, R26, R36 ;  /* 0x0000001a5024723c */ /* 0x040ff00000001824 */
[C---:B------:R-:W-:Y:S08]  /*3870*/  HMMA.16816.F32 R32, R80.reuse, R20, R32 ;  /* 0x000000145020723c */ /* 0x040ff00000001820 */
[----:B------:R-:W-:Y:S01]  /*3880*/  HMMA.16816.F32 R28, R80, R22, R28 ;  /* 0x00000016501c723c */ /* 0x000fe2000000181c */
[----:B---3--:R-:W-:Y:S01]  /*3890*/  IADD3 R94, P6, PT, R94, UR4, RZ ;  /* 0x000000045e5e7c10 */ /* 0x008fe2000ffde0ff */
[----:B0-----:R-:W-:Y:S01]  /*38a0*/  IMAD.SHL.U32 R86, R86, 0x20, RZ ;  /* 0x0000002056567824 */ /* 0x001fe200078e00ff */
[----:B------:R-:W-:-:S02]  /*38b0*/  SHF.R.U32.HI R113, RZ, 0x8, R113 ;  /* 0x00000008ff717819 */ /* 0x000fc40000011671 */
[----:B------:R-:W-:Y:S02]  /*38c0*/  IADD3.X R93, PT, PT, R93, UR10, RZ, P6, !PT ;  /* 0x0000000a5d5d7c10 */ /* 0x000fe4000b7fe4ff */
[----:B------:R-:W-:Y:S02]  /*38d0*/  IADD3 R98, P1, PT, R98, UR4, RZ ;  /* 0x0000000462627c10 */ /* 0x000fe4000ff3e0ff */
[----:B------:R-:W-:Y:S02]  /*38e0*/  SGXT.U32 R113, R113, 0x1 ;  /* 0x000000017171781a */ /* 0x000fe40000000000 */
[----:B----4-:R-:W-:Y:S01]  /*38f0*/  IADD3.X R97, PT, PT, R97, UR10, RZ, P1, !PT ;  /* 0x0000000a61617c10 */ /* 0x010fe20008ffe4ff */
[----:B------:R-:W-:Y:S01]  /*3900*/  UIADD3 UR7, UPT, UPT, UR7, -0x20, URZ ;  /* 0xffffffe007077890 */ /* 0x000fe2000fffe0ff */
[----:B--2---:R-:W-:-:S04]  /*3910*/  IADD3 R100, P2, PT, R100, UR4, RZ ;  /* 0x0000000464647c10 */ /* 0x004fc8000ff5e0ff */
[----:B------:R-:W-:Y:S02]  /*3920*/  IADD3.X R99, PT, PT, R99, UR10, RZ, P2, !PT ;  /* 0x0000000a63637c10 */ /* 0x000fe400097fe4ff */
[----:B------:R-:W-:Y:S02]  /*3930*/  IADD3 R112, P6, PT, R112, UR4, RZ ;  /* 0x0000000470707c10 */ /* 0x000fe4000ffde0ff */
[----:B------:R-:W-:Y:S02]  /*3940*/  IADD3 R106, P5, PT, R106, UR4, RZ ;  /* 0x000000046a6a7c10 */ /* 0x000fe4000ffbe0ff */
[----:B------:R-:W-:Y:S02]  /*3950*/  IADD3 R104, P4, PT, R104, UR4, RZ ;  /* 0x0000000468687c10 */ /* 0x000fe4000ff9e0ff */
[----:B------:R-:W-:Y:S02]  /*3960*/  IADD3.X R105, PT, PT, R105, UR10, RZ, P5, !PT ;  /* 0x0000000a69697c10 */ /* 0x000fe4000affe4ff */
[----:B------:R-:W-:-:S02]  /*3970*/  IADD3.X R103, PT, PT, R103, UR10, RZ, P4, !PT ;  /* 0x0000000a67677c10 */ /* 0x000fc4000a7fe4ff */
[----:B------:R-:W-:Y:S02]  /*3980*/  IADD3.X R107, PT, PT, R107, UR10, RZ, P6, !PT ;  /* 0x0000000a6b6b7c10 */ /* 0x000fe4000b7fe4ff */
[----:B------:R-:W-:Y:S02]  /*3990*/  IADD3 R96, P0, PT, R96, UR4, RZ ;  /* 0x0000000460607c10 */ /* 0x000fe4000ff1e0ff */
[----:B------:R-:W-:Y:S02]  /*39a0*/  IADD3 R102, P3, PT, R102, UR4, RZ ;  /* 0x0000000466667c10 */ /* 0x000fe4000ff7e0ff */
[----:B------:R-:W-:Y:S02]  /*39b0*/  IADD3.X R95, PT, PT, R95, UR10, RZ, P0, !PT ;  /* 0x0000000a5f5f7c10 */ /* 0x000fe400087fe4ff */
[----:B------:R-:W-:Y:S02]  /*39c0*/  IADD3.X R101, PT, PT, R101, UR10, RZ, P3, !PT ;  /* 0x0000000a65657c10 */ /* 0x000fe40009ffe4ff */
[----:B------:R-:W-:-:S04]  /*39d0*/  IADD3 R2, P0, PT, R86, R2, RZ ;  /* 0x0000000256027210 */ /* 0x000fc80007f1e0ff */
[----:B------:R-:W-:Y:S01]  /*39e0*/  LEA.HI.X.SX32 R3, R86, R3, 0x1, P0 ;  /* 0x0000000356037211 */ /* 0x000fe200000f0eff */
[----:B-1----:R-:W-:Y:S08]  /*39f0*/  BRA.U UP0, `(.L_x_2) ;  /* 0xffffffe100387547 */ /* 0x002ff0000b83ffff */
.L_x_1:
[----:B------:R-:W2:Y:S01]  /*3a00*/  LDL.LU R23, [R1+0x2c] ;  /* 0x00002c0001177983 */ /* 0x000ea20000300800 */
[----:B------:R-:W-:Y:S01]  /*3a10*/  F2FP.SATFINITE.E5M2.F32.PACK_AB_MERGE_C R14, R15, R14, RZ ;  /* 0x0000000e0f0e723e */ /* 0x000fe200048060ff */
[----:B------:R-:W0:Y:S01]  /*3a20*/  S2UR UR5, SR_CgaCtaId ;  /* 0x00000000000579c3 */ /* 0x000e220000008800 */
[----:B------:R-:W-:Y:S01]  /*3a30*/  F2FP.SATFINITE.E5M2.F32.PACK_AB_MERGE_C R16, R17, R16, RZ ;  /* 0x000000101110723e */ /* 0x000fe200048060ff */
[----:B------:R-:W3:Y:S01]  /*3a40*/  S2R R15, SR_TID.X ;  /* 0x00000000000f7919 */ /* 0x000ee20000002100 */
[----:B------:R-:W-:Y:S01]  /*3a50*/  F2FP.SATFINITE.E5M2.F32.PACK_AB_MERGE_C R12, R13, R12, RZ ;  /* 0x0000000c0d0c723e */ /* 0x000fe200048060ff */
[----:B------:R-:W-:Y:S01]  /*3a60*/  UMOV UR4, 0x400 ;  /* 0x0000040000047882 */ /* 0x000fe20000000000 */
[----:B------:R-:W-:Y:S01]  /*3a70*/  F2FP.SATFINITE.E5M2.F32.PACK_AB_MERGE_C R8, R9, R8, RZ ;  /* 0x000000080908723e */ /* 0x000fe200048060ff */
[----:B------:R-:W4:Y:S01]  /*3a80*/  LDCU.64 UR14, c[0x0][0x398] ;  /* 0x00007300ff0e77ac */ /* 0x000f220008000a00 */
[----:B------:R-:W-:Y:S02]  /*3a90*/  F2FP.SATFINITE.E5M2.F32.PACK_AB_MERGE_C R18, R19, R18, RZ ;  /* 0x000000121312723e */ /* 0x000fe400048060ff */
[----:B------:R-:W-:Y:S01]  /*3aa0*/  F2FP.SATFINITE.E5M2.F32.PACK_AB_MERGE_C R10, R11, R10, RZ ;  /* 0x0000000a0b0a723e */ /* 0x000fe200048060ff */
[----:B------:R-:W1:Y:S01]  /*3ab0*/  LDCU UR12, c[0x0][0x39c] ;  /* 0x00007380ff0c77ac */ /* 0x000e620008000800 */
[----:B------:R-:W-:-:S02]  /*3ac0*/  F2FP.SATFINITE.E5M2.F32.PACK_AB_MERGE_C R34, R35, R34, RZ ;  /* 0x000000222322723e */ /* 0x000fc400048060ff */
[----:B------:R-:W4:Y:S01]  /*3ad0*/  LDL.LU R35, [R1+0x30] ;  /* 0x0000300001237983 */ /* 0x000f220000300800 */
[----:B------:R-:W-:Y:S01]  /*3ae0*/  LOP3.LUT R17, R16, 0xffff, RZ, 0xc0, !PT ;  /* 0x0000ffff10117812 */ /* 0x000fe200078ec0ff */
[----:B------:R-:W0:Y:S01]  /*3af0*/  LDCU UR13, c[0x0][0x39c] ;  /* 0x00007380ff0d77ac */ /* 0x000e220008000800 */
[----:B------:R-:W-:Y:S02]  /*3b00*/  LOP3.LUT R21, R8, 0xffff, RZ, 0xc0, !PT ;  /* 0x0000ffff08157812 */ /* 0x000fe400078ec0ff */
[----:B------:R-:W-:Y:S01]  /*3b10*/  LOP3.LUT R20, R12, 0xffff, RZ, 0xc0, !PT ;  /* 0x0000ffff0c147812 */ /* 0x000fe200078ec0ff */
[----:B------:R-:W0:Y:S01]  /*3b20*/  LDCU.64 UR6, c[0x0][0x390] ;  /* 0x00007200ff0677ac */ /* 0x000e220008000a00 */
[----:B------:R-:W-:Y:S02]  /*3b30*/  LOP3.LUT R19, R18, 0xffff, RZ, 0xc0, !PT ;  /* 0x0000ffff12137812 */ /* 0x000fe400078ec0ff */
[----:B------:R-:W-:Y:S01]  /*3b40*/  LOP3.LUT R26, R10, 0xffff, RZ, 0xc0, !PT ;  /* 0x0000ffff0a1a7812 */ /* 0x000fe200078ec0ff */
[----:B------:R-:W0:Y:S01]  /*3b50*/  LDCU UR10, c[0x0][0x39c] ;  /* 0x00007380ff0a77ac */ /* 0x000e220008000800 */
[----:B------:R-:W-:-:S02]  /*3b60*/  LOP3.LUT R22, R14, 0xffff, RZ, 0xc0, !PT ;  /* 0x0000ffff0e167812 */ /* 0x000fc400078ec0ff */
[----:B------:R-:W-:Y:S01]  /*3b70*/  F2FP.SATFINITE.E5M2.F32.PACK_AB_MERGE_C R4, R5, R4, RZ ;  /* 0x000000040504723e */ /* 0x000fe200048060ff */
[----:B------:R-:W0:Y:S01]  /*3b80*/  LDCU UR11, c[0x0][0x39c] ;  /* 0x00007380ff0b77ac */ /* 0x000e220008000800 */
[----:B-----5:R-:W-:Y:S02]  /*3b90*/  PRMT R0, R21, 0x3340, R0 ;  /* 0x0000334015007816 */ /* 0x020fe40000000000 */
[----:B------:R-:W-:Y:S02]  /*3ba0*/  PRMT R3, R17, 0x3340, R20 ;  /* 0x0000334011037816 */ /* 0x000fe40000000014 */
[----:B------:R-:W-:Y:S02]  /*3bb0*/  PRMT R5, R26, 0x3340, R1 ;  /* 0x000033401a057816 */ /* 0x000fe40000000001 */
[----:B------:R-:W-:Y:S02]  /*3bc0*/  PRMT R2, R19, 0x3340, R22 ;  /* 0x0000334013027816 */ /* 0x000fe40000000016 */
[----:B------:R-:W-:-:S02]  /*3bd0*/  F2FP.SATFINITE.E5M2.F32.PACK_AB_MERGE_C R72, R73, R72, RZ ;  /* 0x000000484948723e */ /* 0x000fc400048060ff */
[----:B------:R-:W-:Y:S02]  /*3be0*/  F2FP.SATFINITE.E5M2.F32.PACK_AB_MERGE_C R68, R69, R68, RZ ;  /* 0x000000444544723e */ /* 0x000fe400048060ff */
[----:B------:R-:W-:Y:S02]  /*3bf0*/  F2FP.SATFINITE.E5M2.F32.PACK_AB_MERGE_C R64, R65, R64, RZ ;  /* 0x000000404140723e */ /* 0x000fe400048060ff */
[----:B------:R-:W-:Y:S02]  /*3c00*/  F2FP.SATFINITE.E5M2.F32.PACK_AB_MERGE_C R74, R75, R74, RZ ;  /* 0x0000004a4b4a723e */ /* 0x000fe400048060ff */
[----:B------:R-:W-:Y:S02]  /*3c10*/  F2FP.SATFINITE.E5M2.F32.PACK_AB_MERGE_C R70, R71, R70, RZ ;  /* 0x000000464746723e */ /* 0x000fe400048060ff */
[----:B------:R-:W-:Y:S02]  /*3c20*/  F2FP.SATFINITE.E5M2.F32.PACK_AB_MERGE_C R66, R67, R66, RZ ;  /* 0x000000424342723e */ /* 0x000fe400048060ff */
[----:B------:R-:W-:-:S02]  /*3c30*/  PRMT R3, R3, 0x5410, R0 ;  /* 0x0000541003037816 */ /* 0x000fc40000000000 */
[----:B------:R-:W-:Y:S02]  /*3c40*/  F2FP.SATFINITE.E5M2.F32.PACK_AB_MERGE_C R56, R57, R56, RZ ;  /* 0x000000383938723e */ /* 0x000fe400048060ff */
[----:B------:R-:W-:Y:S02]  /*3c50*/  F2FP.SATFINITE.E5M2.F32.PACK_AB_MERGE_C R52, R53, R52, RZ ;  /* 0x000000343534723e */ /* 0x000fe400048060ff */
[----:B------:R-:W-:Y:S02]  /*3c60*/  F2FP.SATFINITE.E5M2.F32.PACK_AB_MERGE_C R48, R49, R48, RZ ;  /* 0x000000303130723e */ /* 0x000fe400048060ff */
[----:B------:R-:W-:Y:S01]  /*3c70*/  PRMT R0, R2, 0x5410, R5 ;  /* 0x0000541002007816 */ /* 0x000fe20000000005 */
[----:B---3--:R-:W-:Y:S01]  /*3c80*/  IMAD.SHL.U32 R2, R15, 0x200, RZ ;  /* 0x000002000f027824 */ /* 0x008fe200078e00ff */
[----:B------:R-:W-:Y:S02]  /*3c90*/  LOP3.LUT R72, R72, 0xffff, RZ, 0xc0, !PT ;  /* 0x0000ffff48487812 */ /* 0x000fe400078ec0ff */
[----:B------:R-:W-:Y:S01]  /*3ca0*/  LOP3.LUT R64, R64, 0xffff, RZ, 0xc0, !PT ;  /* 0x0000ffff40407812 */ /* 0x000fe200078ec0ff */
[----:B0-----:R-:W-:Y:S01]  /*3cb0*/  ULEA UR4, UR5, UR4, 0x18 ;  /* 0x0000000405047291 */ /* 0x001fe2000f8ec0ff */
[----:B------:R-:W-:Y:S01]  /*3cc0*/  LOP3.LUT R74, R74, 0xffff, RZ, 0xc0, !PT ;  /* 0x0000ffff4a4a7812 */ /* 0x000fe200078ec0ff */
[----:B------:R-:W0:Y:S01]  /*3cd0*/  LDCU UR5, c[0x0][0x3b4] ;  /* 0x00007680ff0577ac */ /* 0x000e220008000800 */
[----:B------:R-:W-:-:S02]  /*3ce0*/  LOP3.LUT R25, R70, 0xffff, RZ, 0xc0, !PT ;  /* 0x0000ffff46197812 */ /* 0x000fc400078ec0ff */
[----:B------:R-:W-:Y:S02]  /*3cf0*/  LOP3.LUT R66, R66, 0xffff, RZ, 0xc0, !PT ;  /* 0x0000ffff42427812 */ /* 0x000fe400078ec0ff */
[----:B------:R-:W-:Y:S02]  /*3d00*/  LOP3.LUT R56, R56, 0xffff, RZ, 0xc0, !PT ;  /* 0x0000ffff38387812 */ /* 0x000fe400078ec0ff */
[----:B------:R-:W-:Y:S02]  /*3d10*/  LOP3.LUT R27, R52, 0xffff, RZ, 0xc0, !PT ;  /* 0x0000ffff341b7812 */ /* 0x000fe400078ec0ff */
[----:B------:R-:W-:Y:S02]  /*3d20*/  LOP3.LUT R48, R48, 0xffff, RZ, 0xc0, !PT ;  /* 0x0000ffff30307812 */ /* 0x000fe400078ec0ff */
[----:B------:R-:W-:Y:S02]  /*3d30*/  F2FP.SATFINITE.E5M2.F32.PACK_AB_MERGE_C R58, R59, R58, RZ ;  /* 0x0000003a3b3a723e */ /* 0x000fe400048060ff */
[----:B------:R-:W-:-:S02]  /*3d40*/  F2FP.SATFINITE.E5M2.F32.PACK_AB_MERGE_C R54, R55, R54, RZ ;  /* 0x000000363736723e */ /* 0x000fc400048060ff */
[----:B------:R-:W-:Y:S02]  /*3d50*/  F2FP.SATFINITE.E5M2.F32.PACK_AB_MERGE_C R50, R51, R50, RZ ;  /* 0x000000323332723e */ /* 0x000fe400048060ff */
[----:B------:R-:W-:Y:S02]  /*3d60*/  F2FP.SATFINITE.E5M2.F32.PACK_AB_MERGE_C R38, R39, R38, RZ ;  /* 0x000000262726723e */ /* 0x000fe400048060ff */
[----:B------:R-:W-:Y:S02]  /*3d70*/  F2FP.SATFINITE.E5M2.F32.PACK_AB_MERGE_C R40, R41, R40, RZ ;  /* 0x000000282928723e */ /* 0x000fe400048060ff */
[----:B------:R-:W-:Y:S02]  /*3d80*/  F2FP.SATFINITE.E5M2.F32.PACK_AB_MERGE_C R36, R37, R36, RZ ;  /* 0x000000242524723e */ /* 0x000fe400048060ff */
[----:B------:R-:W-:Y:S02]  /*3d90*/  F2FP.SATFINITE.E5M2.F32.PACK_AB_MERGE_C R32, R33, R32, RZ ;  /* 0x000000202120723e */ /* 0x000fe400048060ff */
[----:B------:R-:W-:-:S02]  /*3da0*/  LOP3.LUT R2, R2, 0x1000, RZ, 0xc0, !PT ;  /* 0x0000100002027812 */ /* 0x000fc400078ec0ff */
[--C-:B------:R-:W-:Y:S02]  /*3db0*/  PRMT R9, R64, 0x3340, R1.reuse ;  /* 0x0000334040097816 */ /* 0x100fe40000000001 */
[----:B------:R-:W-:Y:S02]  /*3dc0*/  F2FP.SATFINITE.E5M2.F32.PACK_AB_MERGE_C R42, R43, R42, RZ ;  /* 0x0000002a2b2a723e */ /* 0x000fe400048060ff */
[----:B------:R-:W-:Y:S02]  /*3dd0*/  PRMT R11, R66, 0x3340, R1 ;  /* 0x00003340420b7816 */ /* 0x000fe40000000001 */
[----:B------:R-:W-:Y:S02]  /*3de0*/  PRMT R8, R74, 0x3340, R25 ;  /* 0x000033404a087816 */ /* 0x000fe40000000019 */
[----:B------:R-:W-:Y:S02]  /*3df0*/  F2FP.SATFINITE.E5M2.F32.PACK_AB_MERGE_C R28, R29, R28, RZ ;  /* 0x0000001c1d1c723e */ /* 0x000fe400048060ff */
[----:B------:R-:W-:-:S02]  /*3e00*/  PRMT R13, R48, 0x3340, R1 ;  /* 0x00003340300d7816 */ /* 0x000fc40000000001 */
[----:B------:R-:W-:Y:S02]  /*3e10*/  PRMT R12, R56, 0x3340, R27 ;  /* 0x00003340380c7816 */ /* 0x000fe4000000001b */
[----:B------:R-:W-:Y:S02]  /*3e20*/  F2FP.SATFINITE.E5M2.F32.PACK_AB_MERGE_C R6, R7, R6, RZ ;  /* 0x000000060706723e */ /* 0x000fe400048060ff */
[----:B------:R-:W-:Y:S02]  /*3e30*/  F2FP.SATFINITE.E5M2.F32.PACK_AB_MERGE_C R30, R31, R30, RZ ;  /* 0x0000001e1f1e723e */ /* 0x000fe400048060ff */
[----:B------:R-:W-:Y:S02]  /*3e40*/  LOP3.LUT R58, R58, 0xffff, RZ, 0xc0, !PT ;  /* 0x0000ffff3a3a7812 */ /* 0x000fe400078ec0ff */
[----:B------:R-:W-:Y:S02]  /*3e50*/  LOP3.LUT R29, R54, 0xffff, RZ, 0xc0, !PT ;  /* 0x0000ffff361d7812 */ /* 0x000fe400078ec0ff */
[----:B------:R-:W-:-:S02]  /*3e60*/  LOP3.LUT R50, R50, 0xffff, RZ, 0xc0, !PT ;  /* 0x0000ffff32327812 */ /* 0x000fc400078ec0ff */
[----:B------:R-:W-:Y:S02]  /*3e70*/  LOP3.LUT R33, R38, 0xffff, RZ, 0xc0, !PT ;  /* 0x0000ffff26217812 */ /* 0x000fe400078ec0ff */
[----:B------:R-:W-:Y:S02]  /*3e80*/  LOP3.LUT R40, R40, 0xffff, RZ, 0xc0, !PT ;  /* 0x0000ffff28287812 */ /* 0x000fe400078ec0ff */
[----:B------:R-:W-:Y:S02]  /*3e90*/  LOP3.LUT R31, R36, 0xffff, RZ, 0xc0, !PT ;  /* 0x0000ffff241f7812 */ /* 0x000fe400078ec0ff */
[----:B------:R-:W-:Y:S02]  /*3ea0*/  LOP3.LUT R38, R32, 0xffff, RZ, 0xc0, !PT ;  /* 0x0000ffff20267812 */ /* 0x000fe400078ec0ff */
[----:B------:R-:W-:Y:S02]  /*3eb0*/  LOP3.LUT R42, R42, 0xffff, RZ, 0xc0, !PT ;  /* 0x0000ffff2a2a7812 */ /* 0x000fe400078ec0ff */
[----:B------:R-:W-:-:S02]  /*3ec0*/  LOP3.LUT R52, R34, 0xffff, RZ, 0xc0, !PT ;  /* 0x0000ffff22347812 */ /* 0x000fc400078ec0ff */
[--C-:B------:R-:W-:Y:S02]  /*3ed0*/  PRMT R16, R38, 0x3340, R1.reuse ;  /* 0x0000334026107816 */ /* 0x100fe40000000001 */
[----:B------:R-:W-:Y:S02]  /*3ee0*/  PRMT R18, R52, 0x3340, R1 ;  /* 0x0000334034127816 */ /* 0x000fe40000000001 */
[----:B------:R-:W-:Y:S02]  /*3ef0*/  F2FP.SATFINITE.E5M2.F32.PACK_AB_MERGE_C R60, R61, R60, RZ ;  /* 0x0000003c3d3c723e */ /* 0x000fe400048060ff */
[----:B------:R-:W-:Y:S02]  /*3f00*/  F2FP.SATFINITE.E5M2.F32.PACK_AB_MERGE_C R44, R45, R44, RZ ;  /* 0x0000002c2d2c723e */ /* 0x000fe400048060ff */
[----:B------:R-:W-:Y:S02]  /*3f10*/  F2FP.SATFINITE.E5M2.F32.PACK_AB_MERGE_C R62, R63, R62, RZ ;  /* 0x0000003e3f3e723e */ /* 0x000fe400048060ff */
[----:B------:R-:W-:-:S02]  /*3f20*/  F2FP.SATFINITE.E5M2.F32.PACK_AB_MERGE_C R46, R47, R46, RZ ;  /* 0x0000002e2f2e723e */ /* 0x000fc400048060ff */
[----:B--2---:R-:W-:Y:S02]  /*3f30*/  LOP3.LUT R5, R23, 0x80, RZ, 0xc0, !PT ;  /* 0x0000008017057812 */ /* 0x004fe400078ec0ff */
[----:B------:R-:W-:-:S04]  /*3f40*/  LOP3.LUT R23, R68, 0xffff, RZ, 0xc0, !PT ;  /* 0x0000ffff44177812 */ /* 0x000fc800078ec0ff */
[----:B------:R-:W-:Y:S02]  /*3f50*/  PRMT R10, R72, 0x3340, R23 ;  /* 0x00003340480a7816 */ /* 0x000fe40000000017 */
[----:B------:R-:W-:Y:S01]  /*3f60*/  IADD3 R7, PT, PT, R5, UR4, R2 ;  /* 0x0000000405077c10 */ /* 0x000fe2000fffe002 */
[C---:B------:R-:W-:Y:S01]  /*3f70*/  IMAD.SHL.U32 R5, R15.reuse, 0x100, RZ ;  /* 0x000001000f057824 */ /* 0x040fe200078e00ff */
[----:B------:R-:W-:Y:S01]  /*3f80*/  PRMT R10, R10, 0x5410, R9 ;  /* 0x000054100a0a7816 */ /* 0x000fe20000000009 */
[----:B------:R-:W-:Y:S01]  /*3f90*/  IMAD.SHL.U32 R2, R15, 0x10, RZ ;  /* 0x000000100f027824 */ /* 0x000fe200078e00ff */
[----:B------:R-:W-:Y:S02]  /*3fa0*/  PRMT R9, R8, 0x5410, R11 ;  /* 0x0000541008097816 */ /* 0x000fe4000000000b */
[----:B------:R-:W-:Y:S02]  /*3fb0*/  PRMT R8, R12, 0x5410, R13 ;  /* 0x000054100c087816 */ /* 0x000fe4000000000d */
[----:B------:R-:W-:-:S02]  /*3fc0*/  PRMT R12, R50, 0x3340, R1 ;  /* 0x00003340320c7816 */ /* 0x000fc40000000001 */
[----:B------:R-:W-:Y:S02]  /*3fd0*/  PRMT R13, R58, 0x3340, R29 ;  /* 0x000033403a0d7816 */ /* 0x000fe4000000001d */
[----:B------:R-:W-:Y:S02]  /*3fe0*/  PRMT R11, R40, 0x3340, R31 ;  /* 0x00003340280b7816 */ /* 0x000fe4000000001f */
[----:B------:R-:W-:Y:S02]  /*3ff0*/  PRMT R15, R42, 0x3340, R33 ;  /* 0x000033402a0f7816 */ /* 0x000fe40000000021 */
[----:B------:R-:W-:Y:S02]  /*4000*/  LOP3.LUT R5, R5, 0x6000, RZ, 0xc0, !PT ;  /* 0x0000600005057812 */ /* 0x000fe400078ec0ff */
[----:B------:R-:W-:Y:S02]  /*4010*/  LOP3.LUT R14, R2, 0x70, RZ, 0xc0, !PT ;  /* 0x00000070020e7812 */ /* 0x000fe400078ec0ff */
[----:B------:R-:W-:-:S02]  /*4020*/  PRMT R13, R13, 0x5410, R12 ;  /* 0x000054100d0d7816 */ /* 0x000fc4000000000c */
[----:B------:R-:W-:Y:S02]  /*4030*/  PRMT R12, R11, 0x5410, R16 ;  /* 0x000054100b0c7816 */ /* 0x000fe40000000010 */
[----:B------:R-:W-:Y:S02]  /*4040*/  PRMT R11, R15, 0x5410, R18 ;  /* 0x000054100f0b7816 */ /* 0x000fe40000000012 */
[----:B------:R-:W-:Y:S02]  /*4050*/  IADD3 R18, PT, PT, R14, R7, R5 ;  /* 0x000000070e127210 */ /* 0x000fe40007ffe005 */
[----:B------:R-:W-:Y:S02]  /*4060*/  SHF.R.U32.HI R5, RZ, 0x8, R17 ;  /* 0x00000008ff057819 */ /* 0x000fe40000011611 */
[----:B------:R-:W-:Y:S02]  /*4070*/  SHF.R.U32.HI R14, RZ, 0x8, R20 ;  /* 0x00000008ff0e7819 */ /* 0x000fe40000011614 */
[----:B------:R-:W-:-:S02]  /*4080*/  LOP3.LUT R5, R5, 0xffff, RZ, 0xc0, !PT ;  /* 0x0000ffff05057812 */ /* 0x000fc400078ec0ff */
[----:B------:R-:W-:Y:S02]  /*4090*/  LOP3.LUT R14, R14, 0xffff, RZ, 0xc0, !PT ;  /* 0x0000ffff0e0e7812 */ /* 0x000fe400078ec0ff */
[----:B------:R-:W-:Y:S02]  /*40a0*/  SHF.R.U32.HI R7, RZ, 0x8, R19 ;  /* 0x00000008ff077819 */ /* 0x000fe40000011613 */
[----:B------:R-:W-:Y:S02]  /*40b0*/  PRMT R19, R5, 0x3340, R14 ;  /* 0x0000334005137816 */ /* 0x000fe4000000000e */
[----:B------:R-:W-:Y:S02]  /*40c0*/  SHF.R.U32.HI R5, RZ, 0x8, R72 ;  /* 0x00000008ff057819 */ /* 0x000fe40000011648 */
[----:B------:R-:W-:Y:S02]  /*40d0*/  SHF.R.U32.HI R14, RZ, 0x8, R23 ;  /* 0x00000008ff0e7819 */ /* 0x000fe40000011617 */
[----:B------:R-:W-:-:S02]  /*40e0*/  LOP3.LUT R5, R5, 0xffff, RZ, 0xc0, !PT ;  /* 0x0000ffff05057812 */ /* 0x000fc400078ec0ff */
[----:B------:R-:W-:-:S04]  /*40f0*/  LOP3.LUT R14, R14, 0xffff, RZ, 0xc0, !PT ;  /* 0x0000ffff0e0e7812 */ /* 0x000fc800078ec0ff */
[----:B------:R-:W-:Y:S02]  /*4100*/  PRMT R23, R5, 0x3340, R14 ;  /* 0x0000334005177816 */ /* 0x000fe4000000000e */
[----:B------:R-:W-:Y:S02]  /*4110*/  SHF.R.U32.HI R5, RZ, 0x8, R56 ;  /* 0x00000008ff057819 */ /* 0x000fe40000011638 */
[----:B------:R-:W-:Y:S02]  /*4120*/  SHF.R.U32.HI R14, RZ, 0x8, R27 ;  /* 0x00000008ff0e7819 */ /* 0x000fe4000001161b */
[----:B------:R-:W-:Y:S02]  /*4130*/  LOP3.LUT R5, R5, 0xffff, RZ, 0xc0, !PT ;  /* 0x0000ffff05057812 */ /* 0x000fe400078ec0ff */
[----:B------:R-:W-:-:S04]  /*4140*/  LOP3.LUT R14, R14, 0xffff, RZ, 0xc0, !PT ;  /* 0x0000ffff0e0e7812 */ /* 0x000fc800078ec0ff */
[----:B------:R-:W-:Y:S02]  /*4150*/  PRMT R27, R5, 0x3340, R14 ;  /* 0x00003340051b7816 */ /* 0x000fe4000000000e */
[----:B------:R-:W-:Y:S02]  /*4160*/  SHF.R.U32.HI R14, RZ, 0x8, R31 ;  /* 0x00000008ff0e7819 */ /* 0x000fe4000001161f */
[----:B------:R-:W2:Y:S01]  /*4170*/  LDL.LU R31, [R1+0x28] ;  /* 0x00002800011f7983 */ /* 0x000ea20000300800 */
[----:B------:R-:W-:Y:S02]  /*4180*/  SHF.R.U32.HI R15, RZ, 0x8, R22 ;  /* 0x00000008ff0f7819 */ /* 0x000fe40000011616 */
[----:B------:R-:W-:Y:S02]  /*4190*/  SHF.R.U32.HI R17, RZ, 0x8, R26 ;  /* 0x00000008ff117819 */ /* 0x000fe4000001161a */
[----:B------:R-:W-:Y:S02]  /*41a0*/  LOP3.LUT R15, R15, 0xffff, RZ, 0xc0, !PT ;  /* 0x0000ffff0f0f7812 */ /* 0x000fe400078ec0ff */
[----:B------:R-:W-:-:S02]  /*41b0*/  LOP3.LUT R22, R7, 0xffff, RZ, 0xc0, !PT ;  /* 0x0000ffff07167812 */ /* 0x000fc400078ec0ff */
[----:B------:R-:W-:Y:S02]  /*41c0*/  LOP3.LUT R17, R17, 0xffff, RZ, 0xc0, !PT ;  /* 0x0000ffff11117812 */ /* 0x000fe400078ec0ff */
[----:B------:R-:W-:Y:S02]  /*41d0*/  SHF.R.U32.HI R16, RZ, 0x8, R21 ;  /* 0x00000008ff107819 */ /* 0x000fe40000011615 */
[----:B------:R-:W-:Y:S02]  /*41e0*/  PRMT R22, R22, 0x3340, R15 ;  /* 0x0000334016167816 */ /* 0x000fe4000000000f */
[----:B------:R-:W-:Y:S02]  /*41f0*/  SHF.R.U32.HI R7, RZ, 0x8, R74 ;  /* 0x00000008ff077819 */ /* 0x000fe4000001164a */
[----:B------:R-:W-:Y:S02]  /*4200*/  SHF.R.U32.HI R15, RZ, 0x8, R25 ;  /* 0x00000008ff0f7819 */ /* 0x000fe40000011619 */
[----:B------:R-:W-:-:S02]  /*4210*/  PRMT R21, R17, 0x3340, R24 ;  /* 0x0000334011157816 */ /* 0x000fc40000000018 */
[----:B------:R-:W-:Y:S02]  /*4220*/  LOP3.LUT R16, R16, 0xffff, RZ, 0xc0, !PT ;  /* 0x0000ffff10107812 */ /* 0x000fe400078ec0ff */
[----:B------:R-:W-:Y:S02]  /*4230*/  SHF.R.U32.HI R17, RZ, 0x8, R66 ;  /* 0x00000008ff117819 */ /* 0x000fe40000011642 */
[----:B------:R-:W-:Y:S02]  /*4240*/  LOP3.LUT R15, R15, 0xffff, RZ, 0xc0, !PT ;  /* 0x0000ffff0f0f7812 */ /* 0x000fe400078ec0ff */
[----:B------:R-:W-:Y:S02]  /*4250*/  LOP3.LUT R26, R7, 0xffff, RZ, 0xc0, !PT ;  /* 0x0000ffff071a7812 */ /* 0x000fe400078ec0ff */
[----:B------:R-:W-:Y:S02]  /*4260*/  PRMT R20, R16, 0x3340, R1 ;  /* 0x0000334010147816 */ /* 0x000fe40000000001 */
[----:B------:R-:W-:-:S02]  /*4270*/  LOP3.LUT R17, R17, 0xffff, RZ, 0xc0, !PT ;  /* 0x0000ffff11117812 */ /* 0x000fc400078ec0ff */
[----:B------:R-:W-:Y:S02]  /*4280*/  SHF.R.U32.HI R16, RZ, 0x8, R64 ;  /* 0x00000008ff107819 */ /* 0x000fe40000011640 */
[----:B------:R-:W-:Y:S02]  /*4290*/  PRMT R26, R26, 0x3340, R15 ;  /* 0x000033401a1a7816 */ /* 0x000fe4000000000f */
[----:B------:R-:W-:Y:S02]  /*42a0*/  SHF.R.U32.HI R7, RZ, 0x8, R58 ;  /* 0x00000008ff077819 */ /* 0x000fe4000001163a */
[----:B------:R-:W-:Y:S02]  /*42b0*/  SHF.R.U32.HI R15, RZ, 0x8, R29 ;  /* 0x00000008ff0f7819 */ /* 0x000fe4000001161d */
[----:B------:R-:W-:Y:S02]  /*42c0*/  PRMT R25, R17, 0x3340, R76 ;  /* 0x0000334011197816 */ /* 0x000fe4000000004c */
[----:B------:R-:W-:-:S02]  /*42d0*/  LOP3.LUT R16, R16, 0xffff, RZ, 0xc0, !PT ;  /* 0x0000ffff10107812 */ /* 0x000fc400078ec0ff */
[----:B------:R-:W-:Y:S02]  /*42e0*/  SHF.R.U32.HI R17, RZ, 0x8, R50 ;  /* 0x00000008ff117819 */ /* 0x000fe40000011632 */
[----:B------:R-:W-:Y:S02]  /*42f0*/  LOP3.LUT R15, R15, 0xffff, RZ, 0xc0, !PT ;  /* 0x0000ffff0f0f7812 */ /* 0x000fe400078ec0ff */
[----:B------:R-:W-:Y:S02]  /*4300*/  LOP3.LUT R34, R7, 0xffff, RZ, 0xc0, !PT ;  /* 0x0000ffff07227812 */ /* 0x000fe400078ec0ff */
[----:B------:R-:W-:Y:S02]  /*4310*/  SHF.R.U32.HI R5, RZ, 0x8, R40 ;  /* 0x00000008ff057819 */ /* 0x000fe40000011628 */
[----:B-1----:R-:W-:Y:S02]  /*4320*/  PRMT R24, R16, 0x3340, R1 ;  /* 0x0000334010187816 */ /* 0x002fe40000000001 */
[----:B------:R-:W-:-:S02]  /*4330*/  LOP3.LUT R36, R17, 0xffff, RZ, 0xc0, !PT ;  /* 0x0000ffff11247812 */ /* 0x000fc400078ec0ff */
[----:B------:R-:W-:Y:S02]  /*4340*/  SHF.R.U32.HI R16, RZ, 0x8, R48 ;  /* 0x00000008ff107819 */ /* 0x000fe40000011630 */
[----:B------:R-:W-:Y:S02]  /*4350*/  PRMT R34, R34, 0x3340, R15 ;  /* 0x0000334022227816 */ /* 0x000fe4000000000f */
[----:B------:R-:W-:Y:S02]  /*4360*/  SHF.R.U32.HI R7, RZ, 0x8, R42 ;  /* 0x00000008ff077819 */ /* 0x000fe4000001162a */
[----:B------:R-:W-:Y:S02]  /*4370*/  SHF.R.U32.HI R15, RZ, 0x8, R33 ;  /* 0x00000008ff0f7819 */ /* 0x000fe40000011621 */
[----:B------:R-:W-:Y:S02]  /*4380*/  LOP3.LUT R14, R14, 0xffff, RZ, 0xc0, !PT ;  /* 0x0000ffff0e0e7812 */ /* 0x000fe400078ec0ff */
[----:B------:R-:W-:-:S02]  /*4390*/  LOP3.LUT R5, R5, 0xffff, RZ, 0xc0, !PT ;  /* 0x0000ffff05057812 */ /* 0x000fc400078ec0ff */
[----:B------:R-:W-:Y:S02]  /*43a0*/  SHF.R.U32.HI R17, RZ, 0x8, R52 ;  /* 0x00000008ff117819 */ /* 0x000fe40000011634 */
[----:B------:R-:W-:Y:S02]  /*43b0*/  PRMT R29, R36, 0x3340, R1 ;  /* 0x00003340241d7816 */ /* 0x000fe40000000001 */
[----:B------:R-:W-:Y:S02]  /*43c0*/  LOP3.LUT R16, R16, 0xffff, RZ, 0xc0, !PT ;  /* 0x0000ffff10107812 */ /* 0x000fe400078ec0ff */
[----:B------:R-:W-:Y:S02]  /*43d0*/  LOP3.LUT R36, R7, 0xffff, RZ, 0xc0, !PT ;  /* 0x0000ffff07247812 */ /* 0x000fe400078ec0ff */
[----:B------:R-:W-:Y:S02]  /*43e0*/  LOP3.LUT R15, R15, 0xffff, RZ, 0xc0, !PT ;  /* 0x0000ffff0f0f7812 */ /* 0x000fe400078ec0ff */
[----:B------:R-:W-:-:S02]  /*43f0*/  PRMT R7, R5, 0x3340, R14 ;  /* 0x0000334005077816 */ /* 0x000fc4000000000e */
[----:B------:R-:W-:Y:S02]  /*4400*/  LOP3.LUT R14, R17, 0xffff, RZ, 0xc0, !PT ;  /* 0x0000ffff110e7812 */ /* 0x000fe400078ec0ff */
[----:B------:R-:W-:Y:S02]  /*4410*/  PRMT R32, R16, 0x3340, R1 ;  /* 0x0000334010207816 */ /* 0x000fe40000000001 */
[----:B------:R-:W-:Y:S02]  /*4420*/  SHF.R.U32.HI R16, RZ, 0x8, R38 ;  /* 0x00000008ff107819 */ /* 0x000fe40000011626 */
[----:B------:R-:W-:Y:S02]  /*4430*/  PRMT R15, R36, 0x3340, R15 ;  /* 0x00003340240f7816 */ /* 0x000fe4000000000f */
[----:B------:R-:W-:Y:S02]  /*4440*/  PRMT R36, R14, 0x3340, R1 ;  /* 0x000033400e247816 */ /* 0x000fe40000000001 */
[----:B------:R-:W-:-:S02]  /*4450*/  LOP3.LUT R14, R4, 0xffff, RZ, 0xc0, !PT ;  /* 0x0000ffff040e7812 */ /* 0x000fc400078ec0ff */
[----:B------:R-:W-:Y:S02]  /*4460*/  LOP3.LUT R16, R16, 0xffff, RZ, 0xc0, !PT ;  /* 0x0000ffff10107812 */ /* 0x000fe400078ec0ff */
[----:B------:R-:W-:Y:S02]  /*4470*/  PRMT R4, R3, 0x4210, R14 ;  /* 0x0000421003047816 */ /* 0x000fe4000000000e */
[----:B------:R-:W-:Y:S02]  /*4480*/  PRMT R24, R23, 0x5410, R24 ;  /* 0x0000541017187816 */ /* 0x000fe40000000018 */
[----:B------:R-:W-:Y:S02]  /*4490*/  LOP3.LUT R3, R60, 0xffff, RZ, 0xc0, !PT ;  /* 0x0000ffff3c037812 */ /* 0x000fe400078ec0ff */
[----:B------:R-:W-:Y:S02]  /*44a0*/  PRMT R16, R16, 0x3340, R1 ;  /* 0x0000334010107816 */ /* 0x000fe40000000001 */
[----:B------:R-:W-:-:S02]  /*44b0*/  PRMT R19, R19, 0x5410, R20 ;  /* 0x0000541013137816 */ /* 0x000fc40000000014 */
[----:B------:R-:W-:Y:S02]  /*44c0*/  PRMT R22, R22, 0x5410, R21 ;  /* 0x0000541016167816 */ /* 0x000fe40000000015 */
[--C-:B------:R-:W-:Y:S02]  /*44d0*/  PRMT R20, R10, 0x4210, R3.reuse ;  /* 0x000042100a147816 */ /* 0x100fe40000000003 */
[----:B------:R-:W-:Y:S02]  /*44e0*/  PRMT R21, R24, 0x5210, R3 ;  /* 0x0000521018157816 */ /* 0x000fe40000000003 */
[----:B----4-:R-:W-:Y:S02]  /*44f0*/  LOP3.LUT R5, R35, 0x300, RZ, 0xc0, !PT ;  /* 0x0000030023057812 */ /* 0x010fe400078ec0ff */
[----:B------:R-:W-:Y:S02]  /*4500*/  PRMT R32, R27, 0x5410, R32 ;  /* 0x000054101b207816 */ /* 0x000fe40000000020 */
[----:B------:R-:W-:-:S02]  /*4510*/  PRMT R16, R7, 0x5410, R16 ;  /* 0x0000541007107816 */ /* 0x000fc40000000010 */
[----:B------:R-:W-:Y:S02]  /*4520*/  LOP3.LUT R3, R44, 0xffff, RZ, 0xc0, !PT ;  /* 0x0000ffff2c037812 */ /* 0x000fe400078ec0ff */
[----:B------:R-:W-:Y:S02]  /*4530*/  LOP3.LUT R7, R6, 0xffff, RZ, 0xc0, !PT ;  /* 0x0000ffff06077812 */ /* 0x000fe400078ec0ff */
[----:B------:R-:W-:Y:S02]  /*4540*/  PRMT R23, R26, 0x5410, R25 ;  /* 0x000054101a177816 */ /* 0x000fe40000000019 */
[----:B------:R-:W-:Y:S01]  /*4550*/  LOP3.LUT R62, R62, 0xffff, RZ, 0xc0, !PT ;  /* 0x0000ffff3e3e7812 */ /* 0x000fe200078ec0ff */
[----:B------:R-:W-:Y:S01]  /*4560*/  IMAD.IADD R18, R5, 0x1, R18 ;  /* 0x0000000105127824 */ /* 0x000fe200078e0212 */
[----:B------:R-:W-:Y:S02]  /*4570*/  PRMT R27, R34, 0x5410, R29 ;  /* 0x00005410221b7816 */ /* 0x000fe4000000001d */
[----:B------:R-:W-:-:S02]  /*4580*/  LOP3.LUT R46, R46, 0xffff, RZ, 0xc0, !PT ;  /* 0x0000ffff2e2e7812 */ /* 0x000fc400078ec0ff */
[--C-:B------:R-:W-:Y:S02]  /*4590*/  PRMT R24, R8, 0x4210, R3.reuse ;  /* 0x0000421008187816 */ /* 0x100fe40000000003 */
[----:B------:R-:W-:Y:S02]  /*45a0*/  PRMT R25, R32, 0x5210, R3 ;  /* 0x0000521020197816 */ /* 0x000fe40000000003 */
[----:B------:R-:W-:Y:S02]  /*45b0*/  LOP3.LUT R30, R30, 0xffff, RZ, 0xc0, !PT ;  /* 0x0000ffff1e1e7812 */ /* 0x000fe400078ec0ff */
[----:B------:R-:W-:Y:S02]  /*45c0*/  PRMT R15, R15, 0x5410, R36 ;  /* 0x000054100f0f7816 */ /* 0x000fe40000000024 */
[----:B------:R-:W-:Y:S02]  /*45d0*/  PRMT R6, R0, 0x4210, R7 ;  /* 0x0000421000067816 */ /* 0x000fe40000000007 */
[----:B------:R-:W-:Y:S01]  /*45e0*/  LOP3.LUT R3, R28, 0xffff, RZ, 0xc0, !PT ;  /* 0x0000ffff1c037812 */ /* 0x000fe200078ec0ff */
[----:B------:R-:W1:Y:S01]  /*45f0*/  LDC R0, c[0x0][0x3b8] ;  /* 0x0000ee00ff007b82 */ /* 0x000e620000000800 */
[----:B------:R-:W-:-:S02]  /*4600*/  PRMT R5, R19, 0x5210, R14 ;  /* 0x0000521013057816 */ /* 0x000fc4000000000e */
[----:B------:R-:W-:-:S05]  /*4610*/  PRMT R7, R22, 0x5210, R7 ;  /* 0x0000521016077816 */ /* 0x000fca0000000007 */
[----:B------:R-:W-:Y:S01]  /*4620*/  BAR.SYNC.DEFER_BLOCKING 0x0 ;  /* 0x0000000000007b1d */ /* 0x000fe20000010000 */
[--C-:B------:R-:W-:Y:S02]  /*4630*/  PRMT R22, R9, 0x4210, R62.reuse ;  /* 0x0000421009167816 */ /* 0x100fe4000000003e */
[----:B------:R-:W-:Y:S02]  /*4640*/  PRMT R23, R23, 0x5210, R62 ;  /* 0x0000521017177816 */ /* 0x000fe4000000003e */
[--C-:B------:R-:W-:Y:S02]  /*4650*/  PRMT R26, R13, 0x4210, R46.reuse ;  /* 0x000042100d1a7816 */ /* 0x100fe4000000002e */
[----:B------:R-:W-:Y:S02]  /*4660*/  PRMT R27, R27, 0x5210, R46 ;  /* 0x000052101b1b7816 */ /* 0x000fe4000000002e */
[----:B------:R-:W-:Y:S02]  /*4670*/  PRMT R10, R11, 0x4210, R30 ;  /* 0x000042100b0a7816 */ /* 0x000fe4000000001e */
[----:B------:R-:W-:-:S02]  /*4680*/  PRMT R8, R12, 0x4210, R3 ;  /* 0x000042100c087816 */ /* 0x000fc40000000003 */
[----:B------:R-:W-:Y:S02]  /*4690*/  PRMT R9, R16, 0x5210, R3 ;  /* 0x0000521010097816 */ /* 0x000fe40000000003 */
[----:B------:R-:W-:Y:S01]  /*46a0*/  PRMT R11, R15, 0x5210, R30 ;  /* 0x000052100f0b7816 */ /* 0x000fe2000000001e */
[----:B------:R-:W-:Y:S04]  /*46b0*/  STSM.16.M88.4 [R18], R4 ;  /* 0x0000000412007844 */ /* 0x000fe80000000200 */
[----:B------:R-:W-:Y:S04]  /*46c0*/  STSM.16.M88.4 [R18+0x400], R20 ;  /* 0x0004001412007844 */ /* 0x000fe80000000200 */
[----:B------:R-:W-:Y:S04]  /*46d0*/  STSM.16.M88.4 [R18+0x800], R24 ;  /* 0x0008001812007844 */ /* 0x000fe80000000200 */
[----:B------:R3:W-:Y:S01]  /*46e0*/  STSM.16.M88.4 [R18+0xc00], R8 ;  /* 0x000c000812007844 */ /* 0x0007e20000000200 */
[----:B------:R-:W-:Y:S01]  /*46f0*/  LOP3.LUT R36, R2, 0x1ff0, RZ, 0xc0, !PT ;  /* 0x00001ff002247812 */ /* 0x000fe200078ec0ff */
[----:B------:R-:W-:Y:S06]  /*4700*/  BAR.SYNC.DEFER_BLOCKING 0x0 ;  /* 0x0000000000007b1d */ /* 0x000fec0000010000 */
[----:B------:R-:W4:Y:S01]  /*4710*/  LDS.128 R4, [R36+UR4] ;  /* 0x0000000424047984 */ /* 0x000f220008000c00 */
[----:B---3--:R-:W-:-:S02]  /*4720*/  LOP3.LUT R9, R92, 0x20, R113, 0xfe, !PT ;  /* 0x000000205c097812 */ /* 0x008fc400078efe71 */
[C-C-:B------:R-:W-:Y:S02]  /*4730*/  LOP3.LUT R8, R92.reuse, 0x22, R113.reuse, 0xfe, !PT ;  /* 0x000000225c087812 */ /* 0x140fe400078efe71 */
[C---:B------:R-:W-:Y:S02]  /*4740*/  LOP3.LUT R39, R92.reuse, R113, RZ, 0xfc, !PT ;  /* 0x000000715c277212 */ /* 0x040fe400078efcff */
[C-C-:B------:R-:W-:Y:S02]  /*4750*/  LOP3.LUT R13, R92.reuse, 0x2, R113.reuse, 0xfe, !PT ;  /* 0x000000025c0d7812 */ /* 0x140fe400078efe71 */
[----:B------:R-:W-:-:S03]  /*4760*/  LOP3.LUT R15, R92, 0x4, R113, 0xfe, !PT ;  /* 0x000000045c0f7812 */ /* 0x000fc600078efe71 */
[-C--:B-1----:R-:W-:Y:S01]  /*4770*/  IMAD R18, R13, R0.reuse, RZ ;  /* 0x000000000d127224 */ /* 0x082fe200078e02ff */
[C-C-:B------:R-:W-:Y:S01]  /*4780*/  LOP3.LUT R17, R92.reuse, 0x6, R113.reuse, 0xfe, !PT ;  /* 0x000000065c117812 */ /* 0x140fe200078efe71 */
[----:B------:R-:W-:Y:S01]  /*4790*/  IMAD R30, R15, R0, RZ ;  /* 0x000000000f1e7224 */ /* 0x000fe200078e02ff */
[C-C-:B------:R-:W-:Y:S02]  /*47a0*/  LOP3.LUT R35, R92.reuse, 0x8, R113.reuse, 0xfe, !PT ;  /* 0x000000085c237812 */ /* 0x140fe400078efe71 */
[C-C-:B------:R-:W-:Y:S02]  /*47b0*/  LOP3.LUT R19, R92.reuse, 0xa, R113.reuse, 0xfe, !PT ;  /* 0x0000000a5c137812 */ /* 0x140fe400078efe71 */
[----:B------:R-:W-:Y:S02]  /*47c0*/  LOP3.LUT R33, R92, 0xc, R113, 0xfe, !PT ;  /* 0x0000000c5c217812 */ /* 0x000fe400078efe71 */
[----:B----4-:R-:W-:Y:S02]  /*47d0*/  PRMT R87, R5, 0x7770, RZ ;  /* 0x0000777005577816 */ /* 0x010fe400000000ff */
[----:B------:R-:W-:-:S02]  /*47e0*/  PRMT R85, R6, 0x7770, RZ ;  /* 0x0000777006557816 */ /* 0x000fc400000000ff */
[----:B------:R-:W-:Y:S02]  /*47f0*/  PRMT R83, R7, 0x7770, RZ ;  /* 0x0000777007537816 */ /* 0x000fe400000000ff */
[C---:B--2---:R-:W-:Y:S01]  /*4800*/  ISETP.GE.AND P0, PT, R31.reuse, UR14, PT ;  /* 0x0000000e1f007c0c */ /* 0x044fe2000bf06270 */
[----:B0-----:R-:W-:Y:S01]  /*4810*/  IMAD R28, R31, UR5, RZ ;  /* 0x000000051f1c7c24 */ /* 0x001fe2000f8e02ff */
[----:B------:R-:W0:Y:S02]  /*4820*/  LDCU UR5, c[0x0][0x39c] ;  /* 0x00007380ff0577ac */ /* 0x000e240008000800 */
[----:B------:R-:W-:Y:S02]  /*4830*/  ISETP.LT.AND P1, PT, R9, UR12, !P0 ;  /* 0x0000000c09007c0c */ /* 0x000fe4000c721270 */
[----:B------:R-:W-:Y:S01]  /*4840*/  ISETP.LT.AND P2, PT, R8, UR13, !P0 ;  /* 0x0000000d08007c0c */ /* 0x000fe2000c741270 */
[----:B------:R-:W1:Y:S01]  /*4850*/  LDCU UR12, c[0x0][0x39c] ;  /* 0x00007380ff0c77ac */ /* 0x000e620008000800 */
[----:B------:R-:W2:Y:S01]  /*4860*/  LDS.128 R8, [R36+UR4+0x2000] ;  /* 0x0020000424087984 */ /* 0x000ea20008000c00 */
[C---:B------:R-:W-:Y:S01]  /*4870*/  ISETP.LT.AND P6, PT, R39.reuse, UR15, !P0 ;  /* 0x0000000f27007c0c */ /* 0x040fe2000c7c1270 */
[----:B------:R-:W-:Y:S01]  /*4880*/  IMAD R39, R39, R0, RZ ;  /* 0x0000000027277224 */ /* 0x000fe200078e02ff */
[----:B------:R-:W-:Y:S01]  /*4890*/  IADD3 R27, P3, PT, R28, UR6, RZ ;  /* 0x000000061c1b7c10 */ /* 0x000fe2000ff7e0ff */
[----:B------:R-:W3:Y:S01]  /*48a0*/  LDCU UR6, c[0x0][0x39c] ;  /* 0x00007380ff0677ac */ /* 0x000ee20008000800 */
[----:B------:R-:W-:-:S02]  /*48b0*/  ISETP.LT.AND P5, PT, R13, UR10, !P0 ;  /* 0x0000000a0d007c0c */ /* 0x000fc4000c7a1270 */
[----:B------:R-:W-:Y:S01]  /*48c0*/  LEA.HI.X.SX32 R28, R28, UR7, 0x1, P3 ;  /* 0x000000071c1c7c11 */ /* 0x000fe200098f0eff */
[----:B------:R-:W4:Y:S01]  /*48d0*/  LDCU UR7, c[0x0][0x39c] ;  /* 0x00007380ff0777ac */ /* 0x000f220008000800 */
[CC--:B------:R-:W-:Y:S02]  /*48e0*/  IADD3 R12, P3, PT, R39.reuse, R27.reuse, RZ ;  /* 0x0000001b270c7210 */ /* 0x0c0fe40007f7e0ff */
[----:B------:R-:W-:Y:S01]  /*48f0*/  PRMT R31, R4, 0x7770, RZ ;  /* 0x00007770041f7816 */ /* 0x000fe200000000ff */
[----:B------:R-:W1:Y:S01]  /*4900*/  LDCU UR10, c[0x0][0x39c] ;  /* 0x00007380ff0a77ac */ /* 0x000e620008000800 */
[-C--:B------:R-:W-:Y:S02]  /*4910*/  LEA.HI.X.SX32 R13, R39, R28.reuse, 0x1, P3 ;  /* 0x0000001c270d7211 */ /* 0x080fe400018f0eff */
[CC--:B------:R-:W-:Y:S02]  /*4920*/  IADD3 R14, P3, PT, R18.reuse, R27.reuse, RZ ;  /* 0x0000001b120e7210 */ /* 0x0c0fe40007f7e0ff */
[----:B------:R-:W-:Y:S01]  /*4930*/  ISETP.LT.AND P4, PT, R15, UR11, !P0 ;  /* 0x0000000b0f007c0c */ /* 0x000fe2000c781270 */
[----:B------:R1:W-:Y:S01]  /*4940*/  @P6 STG.E.U8 desc[UR8][R12.64], R31 ;  /* 0x0000001f0c006986 */ /* 0x0003e2000c101108 */
[----:B------:R-:W-:Y:S01]  /*4950*/  LEA.HI.X.SX32 R15, R18, R28, 0x1, P3 ;  /* 0x0000001c120f7211 */ /* 0x000fe200018f0eff */
[C---:B------:R-:W-:Y:S01]  /*4960*/  IMAD R18, R17.reuse, R0, RZ ;  /* 0x0000000011127224 */ /* 0x040fe200078e02ff */
[CC--:B------:R-:W-:Y:S01]  /*4970*/  IADD3 R16, P6, PT, R30.reuse, R27.reuse, RZ ;  /* 0x0000001b1e107210 */ /* 0x0c0fe20007fde0ff */
[----:B------:R-:W2:Y:S01]  /*4980*/  LDCU UR11, c[0x0][0x39c] ;  /* 0x00007380ff0b77ac */ /* 0x000ea20008000800 */
[----:B0-----:R-:W-:Y:S01]  /*4990*/  ISETP.LT.AND P3, PT, R17, UR5, !P0 ;  /* 0x0000000511007c0c */ /* 0x001fe2000c761270 */
[----:B------:R2:W-:Y:S01]  /*49a0*/  @P5 STG.E.U8 desc[UR8][R14.64], R87 ;  /* 0x000000570e005986 */ /* 0x0005e2000c101108 */
[----:B------:R-:W-:Y:S01]  /*49b0*/  LEA.HI.X.SX32 R17, R30, R28, 0x1, P6 ;  /* 0x0000001c1e117211 */ /* 0x000fe200030f0eff */
[----:B------:R-:W0:Y:S01]  /*49c0*/  LDCU UR5, c[0x0][0x39c] ;  /* 0x00007380ff0577ac */ /* 0x000e220008000800 */
[CC--:B------:R-:W-:Y:S01]  /*49d0*/  IADD3 R30, P5, PT, R18.reuse, R27.reuse, RZ ;  /* 0x0000001b121e7210 */ /* 0x0c0fe20007fbe0ff */
[----:B------:R-:W0:Y:S01]  /*49e0*/  LDS.128 R12, [R36+UR4+0x4000] ;  /* 0x00400004240c7984 */ /* 0x000e220008000c00 */
[C---:B---3--:R-:W-:Y:S01]  /*49f0*/  ISETP.LT.AND P6, PT, R35.reuse, UR6, !P0 ;  /* 0x0000000623007c0c */ /* 0x048fe2000c7c1270 */
[----:B------:R-:W-:Y:S01]  /*4a00*/  IMAD R35, R35, R0, RZ ;  /* 0x0000000023237224 */ /* 0x000fe200078e02ff */
[----:B-1----:R-:W-:Y:S01]  /*4a10*/  LEA.HI.X.SX32 R31, R18, R28, 0x1, P5 ;  /* 0x0000001c121f7211 */ /* 0x002fe200028f0eff */
[----:B------:R1:W-:Y:S01]  /*4a20*/  @P4 STG.E.U8 desc[UR8][R16.64], R85 ;  /* 0x0000005510004986 */ /* 0x0003e2000c101108 */
[----:B------:R-:W3:Y:S03]  /*4a30*/  LDCU UR6, c[0x0][0x39c] ;  /* 0x00007380ff0677ac */ /* 0x000ee60008000800 */
[----:B------:R0:W-:Y:S01]  /*4a40*/  @P3 STG.E.U8 desc[UR8][R30.64], R83 ;  /* 0x000000531e003986 */ /* 0x0001e2000c101108 */
[----:B------:R-:W-:-:S02]  /*4a50*/  IADD3 R18, P3, PT, R35, R27, RZ ;  /* 0x0000001b23127210 */ /* 0x000fc40007f7e0ff */
[C---:B----4-:R-:W-:Y:S01]  /*4a60*/  ISETP.LT.AND P4, PT, R19.reuse, UR7, !P0 ;  /* 0x0000000713007c0c */ /* 0x050fe2000c781270 */
[----:B------:R-:W4:Y:S01]  /*4a70*/  LDCU UR7, c[0x0][0x39c] ;  /* 0x00007380ff0777ac */ /* 0x000f220008000800 */
[----:B--2---:R-:W-:Y:S01]  /*4a80*/  PRMT R87, R8, 0x7770, RZ ;  /* 0x0000777008577816 */ /* 0x004fe200000000ff */
[----:B-1----:R-:W-:Y:S01]  /*4a90*/  IMAD R16, R19, R0, RZ ;  /* 0x0000000013107224 */ /* 0x002fe200078e02ff */
[----:B------:R-:W-:Y:S01]  /*4aa0*/  LEA.HI.X.SX32 R19, R35, R28, 0x1, P3 ;  /* 0x0000001c23137211 */ /* 0x000fe200018f0eff */
[C---:B------:R-:W-:Y:S01]  /*4ab0*/  IMAD R17, R33.reuse, R0, RZ ;  /* 0x0000000021117224 */ /* 0x040fe200078e02ff */
[----:B------:R-:W-:Y:S01]  /*4ac0*/  ISETP.LT.AND P3, PT, R33, UR10, !P0 ;  /* 0x0000000a21007c0c */ /* 0x000fe2000c761270 */
[----:B------:R-:W1:Y:S01]  /*4ad0*/  LDCU UR10, c[0x0][0x39c] ;  /* 0x00007380ff0a77ac */ /* 0x000e620008000800 */
[----:B------:R-:W-:Y:S01]  /*4ae0*/  IADD3 R32, P5, PT, R16, R27, RZ ;  /* 0x0000001b10207210 */ /* 0x000fe20007fbe0ff */
[----:B------:R-:W-:Y:S01]  /*4af0*/  @P6 STG.E.U8 desc[UR8][R18.64], R87 ;  /* 0x0000005712006986 */ /* 0x000fe2000c101108 */
[----:B------:R-:W-:-:S02]  /*4b00*/  LOP3.LUT R67, R92, 0xe, R113, 0xfe, !PT ;  /* 0x0000000e5c437812 */ /* 0x000fc400078efe71 */
[-C--:B------:R-:W-:Y:S02]  /*4b10*/  IADD3 R34, P6, PT, R17, R27.reuse, RZ ;  /* 0x0000001b11227210 */ /* 0x080fe40007fde0ff */
[----:B------:R-:W-:Y:S02]  /*4b20*/  LEA.HI.X.SX32 R33, R16, R28, 0x1, P5 ;  /* 0x0000001c10217211 */ /* 0x000fe400028f0eff */
[----:B------:R-:W-:Y:S02]  /*4b30*/  PRMT R85, R9, 0x7770, RZ ;  /* 0x0000777009557816 */ /* 0x000fe400000000ff */
[C---:B0-----:R-:W-:Y:S01]  /*4b40*/  ISETP.LT.AND P5, PT, R67.reuse, UR5, !P0 ;  /* 0x0000000543007c0c */ /* 0x041fe2000c7a1270 */
[----:B------:R-:W-:Y:S01]  /*4b50*/  IMAD R67, R67, R0, RZ ;  /* 0x0000000043437224 */ /* 0x000fe200078e02ff */
[----:B------:R-:W-:Y:S02]  /*4b60*/  LEA.HI.X.SX32 R35, R17, R28, 0x1, P6 ;  /* 0x0000001c11237211 */ /* 0x000fe400030f0eff */
[----:B------:R-:W-:Y:S01]  /*4b70*/  PRMT R83, R10, 0x7770, RZ ;  /* 0x000077700a537816 */ /* 0x000fe200000000ff */
[----:B------:R0:W-:Y:S01]  /*4b80*/  @P4 STG.E.U8 desc[UR8][R32.64], R85 ;  /* 0x0000005520004986 */ /* 0x0001e2000c101108 */
[C-C-:B------:R-:W-:Y:S01]  /*4b90*/  LOP3.LUT R65, R92.reuse, 0x10, R113.reuse, 0xfe, !PT ;  /* 0x000000105c417812 */ /* 0x140fe200078efe71 */
[----:B------:R-:W2:Y:S02]  /*4ba0*/  LDCU UR5, c[0x0][0x39c] ;  /* 0x00007380ff0577ac */ /* 0x000ea40008000800 */
[----:B------:R-:W1:Y:S01]  /*4bb0*/  LDS.128 R16, [R36+UR4+0x6000] ;  /* 0x0060000424107984 */ /* 0x000e620008000c00 */
[----:B------:R-:W-:Y:S01]  /*4bc0*/  LOP3.LUT R63, R92, 0x12, R113, 0xfe, !PT ;  /* 0x000000125c3f7812 */ /* 0x000fe200078efe71 */
[----:B------:R-:W1:Y:S02]  /*4bd0*/  LDCU UR4, c[0x0][0x39c] ;  /* 0x00007380ff0477ac */ /* 0x000e640008000800 */
[----:B------:R2:W-:Y:S01]  /*4be0*/  @P3 STG.E.U8 desc[UR8][R34.64], R83 ;  /* 0x0000005322003986 */ /* 0x0005e2000c101108 */
[----:B------:R-:W-:-:S02]  /*4bf0*/  IADD3 R30, P3, PT, R67, R27, RZ ;  /* 0x0000001b431e7210 */ /* 0x000fc40007f7e0ff */
[C---:B------:R-:W-:Y:S01]  /*4c00*/  ISETP.LT.AND P4, PT, R65.reuse, UR11, !P0 ;  /* 0x0000000b41007c0c */ /* 0x040fe2000c781270 */
[----:B------:R-:W-:Y:S01]  /*4c10*/  IMAD R65, R65, R0, RZ ;  /* 0x0000000041417224 */ /* 0x000fe200078e02ff */
[----:B------:R-:W-:Y:S02]  /*4c20*/  LEA.HI.X.SX32 R31, R67, R28, 0x1, P3 ;  /* 0x0000001c431f7211 */ /* 0x000fe400018f0eff */
[----:B------:R-:W-:Y:S02]  /*4c30*/  PRMT R67, R11, 0x7770, RZ ;  /* 0x000077700b437816 */ /* 0x000fe400000000ff */
[C---:B---3--:R-:W-:Y:S01]  /*4c40*/  ISETP.LT.AND P3, PT, R63.reuse, UR6, !P0 ;  /* 0x000000063f007c0c */ /* 0x048fe2000c761270 */
[----:B------:R-:W-:Y:S01]  /*4c50*/  IMAD R63, R63, R0, RZ ;  /* 0x000000003f3f7224 */ /* 0x000fe200078e02ff */
[-C--:B0-----:R-:W-:Y:S01]  /*4c60*/  IADD3 R32, P6, PT, R65, R27.reuse, RZ ;  /* 0x0000001b41207210 */ /* 0x081fe20007fde0ff */
[----:B------:R0:W-:Y:S01]  /*4c70*/  @P5 STG.E.U8 desc[UR8][R30.64], R67 ;  /* 0x000000431e005986 */ /* 0x0001e2000c101108 */
[----:B------:R-:W-:Y:S01]  /*4c80*/  LOP3.LUT R47, R92, 0x14, R113, 0xfe, !PT ;  /* 0x000000145c2f7812 */ /* 0x000fe200078efe71 */
[----:B------:R-:W3:Y:S01]  /*4c90*/  LDCU UR6, c[0x0][0x39c] ;  /* 0x00007380ff0677ac */ /* 0x000ee20008000800 */
[----:B--2---:R-:W-:-:S02]  /*4ca0*/  IADD3 R34, P5, PT, R63, R27, RZ ;  /* 0x0000001b3f227210 */ /* 0x004fc40007fbe0ff */
[-C--:B------:R-:W-:Y:S02]  /*4cb0*/  LEA.HI.X.SX32 R33, R65, R28.reuse, 0x1, P6 ;  /* 0x0000001c41217211 */ /* 0x080fe400030f0eff */
[----:B------:R-:W-:Y:S02]  /*4cc0*/  PRMT R65, R12, 0x7770, RZ ;  /* 0x000077700c417816 */ /* 0x000fe400000000ff */
[----:B------:R-:W-:Y:S02]  /*4cd0*/  LEA.HI.X.SX32 R35, R63, R28, 0x1, P5 ;  /* 0x0000001c3f237211 */ /* 0x000fe400028f0eff */
[C---:B------:R-:W-:Y:S01]  /*4ce0*/  ISETP.LT.AND P6, PT, R47.reuse, UR12, !P0 ;  /* 0x0000000c2f007c0c */ /* 0x040fe2000c7c1270 */
[----:B------:R-:W-:Y:S01]  /*4cf0*/  IMAD R47, R47, R0, RZ ;  /* 0x000000002f2f7224 */ /* 0x000fe200078e02ff */
[----:B------:R-:W-:Y:S01]  /*4d00*/  PRMT R63, R13, 0x7770, RZ ;  /* 0x000077700d3f7816 */ /* 0x000fe200000000ff */
[----:B------:R2:W-:Y:S01]  /*4d10*/  @P4 STG.E.U8 desc[UR8][R32.64], R65 ;  /* 0x0000004120004986 */ /* 0x0005e2000c101108 */
[----:B------:R-:W-:-:S03]  /*4d20*/  LOP3.LUT R45, R92, 0x16, R113, 0xfe, !PT ;  /* 0x000000165c2d7812 */ /* 0x000fc600078efe71 */
[----:B------:R1:W-:Y:S01]  /*4d30*/  @P3 STG.E.U8 desc[UR8][R34.64], R63 ;  /* 0x0000003f22003986 */ /* 0x0003e2000c101108 */
[-C--:B0-----:R-:W-:Y:S02]  /*4d40*/  IADD3 R30, P3, PT, R47, R27.reuse, RZ ;  /* 0x0000001b2f1e7210 */ /* 0x081fe40007f7e0ff */
[--C-:B------:R-:W-:Y:S02]  /*4d50*/  LOP3.LUT R43, R92, 0x18, R113.reuse, 0xfe, !PT ;  /* 0x000000185c2b7812 */ /* 0x100fe400078efe71 */
[C---:B----4-:R-:W-:Y:S01]  /*4d60*/  ISETP.LT.AND P4, PT, R45.reuse, UR7, !P0 ;  /* 0x000000072d007c0c */ /* 0x050fe2000c781270 */
[----:B------:R-:W-:Y:S01]  /*4d70*/  IMAD R45, R45, R0, RZ ;  /* 0x000000002d2d7224 */ /* 0x000fe200078e02ff */
[----:B------:R-:W-:Y:S02]  /*4d80*/  LEA.HI.X.SX32 R31, R47, R28, 0x1, P3 ;  /* 0x0000001c2f1f7211 */ /* 0x000fe400018f0eff */
[----:B------:R-:W-:Y:S02]  /*4d90*/  PRMT R47, R14, 0x7770, RZ ;  /* 0x000077700e2f7816 */ /* 0x000fe400000000ff */
[C---:B------:R-:W-:Y:S01]  /*4da0*/  ISETP.LT.AND P3, PT, R43.reuse, UR5, !P0 ;  /* 0x000000052b007c0c */ /* 0x040fe2000c761270 */
[----:B------:R-:W-:Y:S01]  /*4db0*/  IMAD R43, R43, R0, RZ ;  /* 0x000000002b2b7224 */ /* 0x000fe200078e02ff */
[-C--:B--2---:R-:W-:Y:S01]  /*4dc0*/  IADD3 R32, P5, PT, R45, R27.reuse, RZ ;  /* 0x0000001b2d207210 */ /* 0x084fe20007fbe0ff */
[----:B------:R0:W-:Y:S01]  /*4dd0*/  @P6 STG.E.U8 desc[UR8][R30.64], R47 ;  /* 0x0000002f1e006986 */ /* 0x0001e2000c101108 */
[----:B------:R-:W-:Y:S01]  /*4de0*/  LOP3.LUT R41, R92, 0x1a, R113, 0xfe, !PT ;  /* 0x0000001a5c297812 */ /* 0x000fe200078efe71 */
[----:B------:R-:W2:Y:S01]  /*4df0*/  LDCU UR5, c[0x0][0x39c] ;  /* 0x00007380ff0577ac */ /* 0x000ea20008000800 */
[----:B-1----:R-:W-:-:S02]  /*4e00*/  IADD3 R34, P6, PT, R43, R27, RZ ;  /* 0x0000001b2b227210 */ /* 0x002fc40007fde0ff */
[-C--:B------:R-:W-:Y:S02]  /*4e10*/  LEA.HI.X.SX32 R33, R45, R28.reuse, 0x1, P5 ;  /* 0x0000001c2d217211 */ /* 0x080fe400028f0eff */
[----:B------:R-:W-:Y:S02]  /*4e20*/  PRMT R45, R15, 0x7770, RZ ;  /* 0x000077700f2d7816 */ /* 0x000fe400000000ff */
[----:B------:R-:W-:Y:S02]  /*4e30*/  LEA.HI.X.SX32 R35, R43, R28, 0x1, P6 ;  /* 0x0000001c2b237211 */ /* 0x000fe400030f0eff */
[C---:B------:R-:W-:Y:S01]  /*4e40*/  ISETP.LT.AND P5, PT, R41.reuse, UR4, !P0 ;  /* 0x0000000429007c0c */ /* 0x040fe2000c7a1270 */
[----:B------:R-:W-:Y:S01]  /*4e50*/  IMAD R41, R41, R0, RZ ;  /* 0x0000000029297224 */ /* 0x000fe200078e02ff */
[----:B------:R-:W-:Y:S02]  /*4e60*/  PRMT R43, R16, 0x7770, RZ ;  /* 0x00007770102b7816 */ /* 0x000fe400000000ff */
[----:B------:R-:W-:Y:S01]  /*4e70*/  LOP3.LUT R37, R92, 0x1c, R113, 0xfe, !PT ;  /* 0x0000001c5c257812 */ /* 0x000fe200078efe71 */
[----:B------:R1:W-:Y:S01]  /*4e80*/  @P4 STG.E.U8 desc[UR8][R32.64], R45 ;  /* 0x0000002d20004986 */ /* 0x0003e2000c101108 */
[----:B0-----:R-:W-:-:S02]  /*4e90*/  IADD3 R30, P4, PT, R41, R27, RZ ;  /* 0x0000001b291e7210 */ /* 0x001fc40007f9e0ff */
[----:B------:R-:W-:Y:S01]  /*4ea0*/  LOP3.LUT R29, R92, 0x1e, R113, 0xfe, !PT ;  /* 0x0000001e5c1d7812 */ /* 0x000fe200078efe71 */
[----:B------:R-:W-:Y:S01]  /*4eb0*/  @P3 STG.E.U8 desc[UR8][R34.64], R43 ;  /* 0x0000002b22003986 */ /* 0x000fe2000c101108 */
[C---:B---3--:R-:W-:Y:S01]  /*4ec0*/  ISETP.LT.AND P3, PT, R37.reuse, UR6, !P0 ;  /* 0x0000000625007c0c */ /* 0x048fe2000c761270 */
[----:B------:R-:W-:Y:S01]  /*4ed0*/  IMAD R37, R37, R0, RZ ;  /* 0x0000000025257224 */ /* 0x000fe200078e02ff */
[----:B------:R-:W-:Y:S01]  /*4ee0*/  LEA.HI.X.SX32 R31, R41, R28, 0x1, P4 ;  /* 0x0000001c291f7211 */ /* 0x000fe200020f0eff */
[----:B------:R-:W-:Y:S01]  /*4ef0*/  IMAD R39, R0, 0x20, R39 ;  /* 0x0000002000277824 */ /* 0x000fe200078e0227 */
[C---:B------:R-:W-:Y:S01]  /*4f00*/  ISETP.LT.AND P4, PT, R29.reuse, UR10, !P0 ;  /* 0x0000000a1d007c0c */ /* 0x040fe2000c781270 */
[----:B------:R-:W-:Y:S01]  /*4f10*/  IMAD R29, R29, R0, RZ ;  /* 0x000000001d1d7224 */ /* 0x000fe200078e02ff */
[----:B------:R-:W-:Y:S01]  /*4f20*/  IADD3 R36, P6, PT, R37, R27, RZ ;  /* 0x0000001b25247210 */ /* 0x000fe20007fde0ff */
[----:B------:R-:W0:Y:S01]  /*4f30*/  LDCU UR4, c[0x0][0x39c] ;  /* 0x00007380ff0477ac */ /* 0x000e220008000800 */
[----:B------:R-:W-:-:S02]  /*4f40*/  PRMT R41, R17, 0x7770, RZ ;  /* 0x0000777011297816 */ /* 0x000fc400000000ff */
[-C--:B------:R-:W-:Y:S01]  /*4f50*/  LEA.HI.X.SX32 R37, R37, R28.reuse, 0x1, P6 ;  /* 0x0000001c25257211 */ /* 0x080fe200030f0eff */
[----:B------:R-:W3:Y:S01]  /*4f60*/  LDCU UR6, c[0x0][0x39c] ;  /* 0x00007380ff0677ac */ /* 0x000ee20008000800 */
[CC--:B-1----:R-:W-:Y:S01]  /*4f70*/  IADD3 R32, P6, PT, R29.reuse, R27.reuse, RZ ;  /* 0x0000001b1d207210 */ /* 0x0c2fe20007fde0ff */
[----:B------:R1:W-:Y:S01]  /*4f80*/  @P5 STG.E.U8 desc[UR8][R30.64], R41 ;  /* 0x000000291e005986 */ /* 0x0003e2000c101108 */
[----:B------:R-:W-:Y:S02]  /*4f90*/  LOP3.LUT R81, R92, 0x24, R113, 0xfe, !PT ;  /* 0x000000245c517812 */ /* 0x000fe400078efe71 */
[----:B------:R-:W-:Y:S02]  /*4fa0*/  LEA.HI.X.SX32 R33, R29, R28, 0x1, P6 ;  /* 0x0000001c1d217211 */ /* 0x000fe400030f0eff */
[----:B--2---:R-:W-:Y:S01]  /*4fb0*/  ISETP.LT.AND P5, PT, R81, UR5, !P0 ;  /* 0x0000000551007c0c */ /* 0x004fe2000c7a1270 */
[----:B------:R-:W2:Y:S01]  /*4fc0*/  LDCU UR5, c[0x0][0x39c] ;  /* 0x00007380ff0577ac */ /* 0x000ea20008000800 */
[----:B-1----:R-:W-:-:S04]  /*4fd0*/  IADD3 R30, P6, PT, R39, R27, RZ ;  /* 0x0000001b271e7210 */ /* 0x002fc80007fde0ff */
[-C--:B------:R-:W-:Y:S01]  /*4fe0*/  LEA.HI.X.SX32 R31, R39, R28.reuse, 0x1, P6 ;  /* 0x0000001c271f7211 */ /* 0x080fe200030f0eff */
[----:B------:R-:W-:Y:S01]  /*4ff0*/  IMAD R39, R0, 0x2, R39 ;  /* 0x0000000200277824 */ /* 0x000fe200078e0227 */
[----:B------:R-:W-:Y:S02]  /*5000*/  PRMT R45, R18, 0x7770, RZ ;  /* 0x00007770122d7816 */ /* 0x000fe400000000ff */
[----:B------:R-:W-:Y:S01]  /*5010*/  PRMT R43, R19, 0x7770, RZ ;  /* 0x00007770132b7816 */ /* 0x000fe200000000ff */
[----:B------:R-:W-:Y:S01]  /*5020*/  IMAD R29, R0, 0x2, R39 ;  /* 0x00000002001d7824 */ /* 0x000fe200078e0227 */
[C---:B------:R-:W-:Y:S01]  /*5030*/  IADD3 R34, P6, PT, R39.reuse, R27, RZ ;  /* 0x0000001b27227210 */ /* 0x040fe20007fde0ff */
[----:B------:R1:W-:Y:S01]  /*5040*/  @P3 STG.E.U8 desc[UR8][R36.64], R45 ;  /* 0x0000002d24003986 */ /* 0x0003e2000c101108 */
[----:B------:R-:W-:Y:S02]  /*5050*/  LOP3.LUT R80, R92, 0x26, R113, 0xfe, !PT ;  /* 0x000000265c507812 */ /* 0x000fe400078efe71 */
[----:B------:R-:W-:Y:S01]  /*5060*/  PRMT R41, R4, 0x7771, RZ ;  /* 0x0000777104297816 */ /* 0x000fe200000000ff */
[----:B------:R4:W-:Y:S01]  /*5070*/  @P4 STG.E.U8 desc[UR8][R32.64], R43 ;  /* 0x0000002b20004986 */ /* 0x0009e2000c101108 */
[----:B------:R-:W-:-:S02]  /*5080*/  LEA.HI.X.SX32 R35, R39, R28, 0x1, P6 ;  /* 0x0000001c27237211 */ /* 0x000fc400030f0eff */
[----:B------:R-:W-:Y:S02]  /*5090*/  LOP3.LUT R79, R92, 0x28, R113, 0xfe, !PT ;  /* 0x000000285c4f7812 */ /* 0x000fe400078efe71 */
[----:B0-----:R-:W-:Y:S01]  /*50a0*/  ISETP.LT.AND P3, PT, R80, UR4, !P0 ;  /* 0x0000000450007c0c */ /* 0x001fe2000c761270 */
[----:B------:R-:W0:Y:S01]  /*50b0*/  LDCU UR4, c[0x0][0x39c] ;  /* 0x00007380ff0477ac */ /* 0x000e220008000800 */
[----:B-1----:R-:W-:Y:S01]  /*50c0*/  IMAD R37, R0, 0x2, R29 ;  /* 0x0000000200257824 */ /* 0x002fe200078e021d */
[----:B------:R-:W-:Y:S02]  /*50d0*/  LOP3.LUT R78, R92, 0x2a, R113, 0xfe, !PT ;  /* 0x0000002a5c4e7812 */ /* 0x000fe400078efe71 */
[----:B----4-:R-:W-:Y:S01]  /*50e0*/  IADD3 R32, P6, PT, R29, R27, RZ ;  /* 0x0000001b1d207210 */ /* 0x010fe20007fde0ff */
[----:B------:R1:W-:Y:S01]  /*50f0*/  @P1 STG.E.U8 desc[UR8][R30.64], R41 ;  /* 0x000000291e001986 */ /* 0x0003e2000c101108 */
[----:B---3--:R-:W-:Y:S01]  /*5100*/  ISETP.LT.AND P4, PT, R79, UR6, !P0 ;  /* 0x000000064f007c0c */ /* 0x008fe2000c781270 */
[----:B------:R-:W3:Y:S01]  /*5110*/  LDCU UR6, c[0x0][0x39c] ;  /* 0x00007380ff0677ac */ /* 0x000ee20008000800 */
[----:B------:R-:W-:-:S02]  /*5120*/  LEA.HI.X.SX32 R33, R29, R28, 0x1, P6 ;  /* 0x0000001c1d217211 */ /* 0x000fc400030f0eff */
[----:B--2---:R-:W-:Y:S01]  /*5130*/  ISETP.LT.AND P1, PT, R78, UR5, !P0 ;  /* 0x000000054e007c0c */ /* 0x004fe2000c721270 */
[----:B------:R-:W2:Y:S01]  /*5140*/  LDCU UR5, c[0x0][0x39c] ;  /* 0x00007380ff0577ac */ /* 0x000ea20008000800 */
[----:B-1----:R-:W-:-:S04]  /*5150*/  IADD3 R30, P6, PT, R37, R27, RZ ;  /* 0x0000001b251e7210 */ /* 0x002fc80007fde0ff */
[----:B------:R-:W-:Y:S01]  /*5160*/  LEA.HI.X.SX32 R31, R37, R28, 0x1, P6 ;  /* 0x0000001c251f7211 */ /* 0x000fe200030f0eff */
[----:B------:R-:W-:Y:S01]  /*5170*/  IMAD R37, R0, 0x2, R37 ;  /* 0x0000000200257824 */ /* 0x000fe200078e0225 */
[----:B------:R-:W-:Y:S02]  /*5180*/  PRMT R43, R5, 0x7771, RZ ;  /* 0x00007771052b7816 */ /* 0x000fe400000000ff */
[----:B------:R-:W-:Y:S01]  /*5190*/  PRMT R41, R6, 0x7771, RZ ;  /* 0x0000777106297816 */ /* 0x000fe200000000ff */
[----:B------:R-:W-:Y:S01]  /*51a0*/  IMAD R29, R0, 0x2, R37 ;  /* 0x00000002001d7824 */ /* 0x000fe200078e0225 */
[----:B------:R-:W-:Y:S01]  /*51b0*/  IADD3 R36, P6, PT, R37, R27, RZ ;  /* 0x0000001b25247210 */ /* 0x000fe20007fde0ff */
[----:B------:R1:W-:Y:S01]  /*51c0*/  @P2 STG.E.U8 desc[UR8][R34.64], R43 ;  /* 0x0000002b22002986 */ /* 0x0003e2000c101108 */
[C-C-:B------:R-:W-:Y:S02]  /*51d0*/  LOP3.LUT R77, R92.reuse, 0x2c, R113.reuse, 0xfe, !PT ;  /* 0x0000002c5c4d7812 */ /* 0x140fe400078efe71 */
[----:B------:R-:W-:Y:S01]  /*51e0*/  LOP3.LUT R76, R92, 0x2e, R113, 0xfe, !PT ;  /* 0x0000002e5c4c7812 */ /* 0x000fe200078efe71 */
[----:B------:R4:W-:Y:S01]  /*51f0*/  @P5 STG.E.U8 desc[UR8][R32.64], R41 ;  /* 0x0000002920005986 */ /* 0x0009e2000c101108 */
[----:B------:R-:W-:-:S02]  /*5200*/  PRMT R39, R7, 0x7771, RZ ;  /* 0x0000777107277816 */ /* 0x000fc400000000ff */
[-C--:B------:R-:W-:Y:S02]  /*5210*/  LEA.HI.X.SX32 R37, R37, R28.reuse, 0x1, P6 ;  /* 0x0000001c25257211 */ /* 0x080fe400030f0eff */
[----:B0-----:R-:W-:Y:S01]  /*5220*/  ISETP.LT.AND P2, PT, R77, UR4, !P0 ;  /* 0x000000044d007c0c */ /* 0x001fe2000c741270 */
[----:B------:R-:W0:Y:S01]  /*5230*/  LDCU UR4, c[0x0][0x39c] ;  /* 0x00007380ff0477ac */ /* 0x000e220008000800 */
[----:B-1----:R-:W-:Y:S01]  /*5240*/  IMAD R35, R0, 0x2, R29 ;  /* 0x0000000200237824 */ /* 0x002fe200078e021d */
[----:B------:R-:W-:Y:S02]  /*5250*/  LOP3.LUT R75, R92, 0x30, R113, 0xfe, !PT ;  /* 0x000000305c4b7812 */ /* 0x000fe400078efe71 */
[C---:B----4-:R-:W-:Y:S01]  /*5260*/  IADD3 R32, P6, PT, R29.reuse, R27, RZ ;  /* 0x0000001b1d207210 */ /* 0x050fe20007fde0ff */
        /* <DEDUP_REMOVED lines=12> */
[----:B------:R-:W-:Y:S02]  /*5330*/  IADD3 R34, P6, PT, R35, R27, RZ ;  /* 0x0000001b23227210 */ /* 0x000fe40007fde0ff */
[C-C-:B------:R-:W-:Y:S01]  /*5340*/  LOP3.LUT R74, R92.reuse, 0x32, R113.reuse, 0xfe, !PT ;  /* 0x000000325c4a7812 */ /* 0x140fe200078efe71 */
[----:B------:R1:W-:Y:S01]  /*5350*/  @P4 STG.E.U8 desc[UR8][R36.64], R43 ;  /* 0x0000002b24004986 */ /* 0x0003e2000c101108 */
[----:B------:R-:W-:-:S02]  /*5360*/  LOP3.LUT R73, R92, 0x34, R113, 0xfe, !PT ;  /* 0x000000345c497812 */ /* 0x000fc400078efe71 */
[----:B------:R-:W-:Y:S01]  /*5370*/  PRMT R41, R10, 0x7771, RZ ;  /* 0x000077710a297816 */ /* 0x000fe200000000ff */
[----:B------:R4:W-:Y:S01]  /*5380*/  @P1 STG.E.U8 desc[UR8][R32.64], R39 ;  /* 0x0000002720001986 */ /* 0x0009e2000c101108 */
[-C--:B------:R-:W-:Y:S02]  /*5390*/  LEA.HI.X.SX32 R35, R35, R28.reuse, 0x1, P6 ;  /* 0x0000001c23237211 */ /* 0x080fe400030f0eff */
[----:B0-----:R-:W-:Y:S01]  /*53a0*/  ISETP.LT.AND P4, PT, R74, UR4, !P0 ;  /* 0x000000044a007c0c */ /* 0x001fe2000c781270 */
[----:B------:R-:W0:Y:S01]  /*53b0*/  LDCU UR4, c[0x0][0x39c] ;  /* 0x00007380ff0477ac */ /* 0x000e220008000800 */
[----:B------:R-:W-:Y:S01]  /*53c0*/  LOP3.LUT R72, R92, 0x36, R113, 0xfe, !PT ;  /* 0x000000365c487812 */ /* 0x000fe200078efe71 */
[----:B-1----:R-:W-:Y:S01]  /*53d0*/  IMAD R37, R0, 0x2, R29 ;  /* 0x0000000200257824 */ /* 0x002fe200078e021d */
[----:B---3--:R-:W-:Y:S01]  /*53e0*/  ISETP.LT.AND P1, PT, R73, UR6, !P0 ;  /* 0x0000000649007c0c */ /* 0x008fe2000c721270 */
[----:B------:R-:W1:Y:S01]  /*53f0*/  LDCU UR6, c[0x0][0x39c] ;  /* 0x00007380ff0677ac */ /* 0x000e620008000800 */
[C---:B----4-:R-:W-:Y:S01]  /*5400*/  IADD3 R32, P6, PT, R29.reuse, R27, RZ ;  /* 0x0000001b1d207210 */ /* 0x050fe20007fde0ff */
[----:B------:R3:W-:Y:S01]  /*5410*/  @P2 STG.E.U8 desc[UR8][R30.64], R41 ;  /* 0x000000291e002986 */ /* 0x0007e2000c101108 */
[----:B--2---:R-:W-:Y:S01]  /*5420*/  ISETP.LT.AND P2, PT, R72, UR5, !P0 ;  /* 0x0000000548007c0c */ /* 0x004fe2000c741270 */
[----:B------:R-:W2:Y:S01]  /*5430*/  LDCU UR5, c[0x0][0x39c] ;  /* 0x00007380ff0577ac */ /* 0x000ea20008000800 */
[----:B------:R-:W-:-:S02]  /*5440*/  LEA.HI.X.SX32 R33, R29, R28, 0x1, P6 ;  /* 0x0000001c1d217211 */ /* 0x000fc400030f0eff */
[----:B------:R-:W-:Y:S02]  /*5450*/  PRMT R39, R11, 0x7771, RZ ;  /* 0x000077710b277816 */ /* 0x000fe400000000ff */
[----:B---3--:R-:W-:-:S04]  /*5460*/  IADD3 R30, P6, PT, R37, R27, RZ ;  /* 0x0000001b251e7210 */ /* 0x008fc80007fde0ff */
[----:B------:R-:W-:Y:S01]  /*5470*/  LEA.HI.X.SX32 R31, R37, R28, 0x1, P6 ;  /* 0x0000001c251f7211 */ /* 0x000fe200030f0eff */
[----:B------:R-:W-:Y:S01]  /*5480*/  IMAD R37, R0, 0x2, R37 ;  /* 0x0000000200257824 */ /* 0x000fe200078e0225 */
[----:B------:R-:W-:Y:S01]  /*5490*/  PRMT R41, R12, 0x7771, RZ ;  /* 0x000077710c297816 */ /* 0x000fe200000000ff */
[----:B------:R3:W-:Y:S01]  /*54a0*/  @P5 STG.E.U8 desc[UR8][R34.64], R39 ;  /* 0x0000002722005986 */ /* 0x0007e2000c101108 */
[----:B------:R-:W-:Y:S01]  /*54b0*/  LOP3.LUT R70, R92, 0x38, R113, 0xfe, !PT ;  /* 0x000000385c467812 */ /* 0x000fe200078efe71 */
[----:B------:R-:W-:Y:S01]  /*54c0*/  IMAD R29, R0, 0x2, R37 ;  /* 0x00000002001d7824 */ /* 0x000fe200078e0225 */
[----:B------:R-:W-:Y:S01]  /*54d0*/  LOP3.LUT R71, R92, 0x3a, R113, 0xfe, !PT ;  /* 0x0000003a5c477812 */ /* 0x000fe200078efe71 */
[----:B------:R4:W-:Y:S01]  /*54e0*/  @P3 STG.E.U8 desc[UR8][R32.64], R41 ;  /* 0x0000002920003986 */ /* 0x0009e2000c101108 */
[----:B------:R-:W-:Y:S02]  /*54f0*/  PRMT R43, R13, 0x7771, RZ ;  /* 0x000077710d2b7816 */ /* 0x000fe400000000ff */
[----:B0-----:R-:W-:Y:S01]  /*5500*/  ISETP.LT.AND P5, PT, R70, UR4, !P0 ;  /* 0x0000000446007c0c */ /* 0x001fe2000c7a1270 */
[----:B------:R-:W0:Y:S01]  /*5510*/  LDCU UR4, c[0x0][0x39c] ;  /* 0x00007380ff0477ac */ /* 0x000e220008000800 */
[----:B---3--:R-:W-:-:S02]  /*5520*/  IADD3 R34, P6, PT, R37, R27, RZ ;  /* 0x0000001b25227210 */ /* 0x008fc40007fde0ff */
[----:B------:R-:W-:Y:S02]  /*5530*/  LOP3.LUT R69, R92, 0x3c, R113, 0xfe, !PT ;  /* 0x0000003c5c457812 */ /* 0x000fe400078efe71 */
[-C--:B------:R-:W-:Y:S01]  /*5540*/  LEA.HI.X.SX32 R35, R37, R28.reuse, 0x1, P6 ;  /* 0x0000001c25237211 */ /* 0x080fe200030f0eff */
[----:B------:R-:W-:Y:S01]  /*5550*/  IMAD R37, R0, 0x2, R29 ;  /* 0x0000000200257824 */ /* 0x000fe200078e021d */
[----:B----4-:R-:W-:Y:S02]  /*5560*/  IADD3 R32, P6, PT, R29, R27, RZ ;  /* 0x0000001b1d207210 */ /* 0x010fe40007fde0ff */
[----:B-1----:R-:W-:Y:S01]  /*5570*/  ISETP.LT.AND P3, PT, R71, UR6, !P0 ;  /* 0x0000000647007c0c */ /* 0x002fe2000c761270 */
[----:B------:R-:W1:Y:S01]  /*5580*/  LDCU UR6, c[0x0][0x39c] ;  /* 0x00007380ff0677ac */ /* 0x000e620008000800 */
[----:B------:R3:W-:Y:S01]  /*5590*/  @P4 STG.E.U8 desc[UR8][R30.64], R43 ;  /* 0x0000002b1e004986 */ /* 0x0007e2000c101108 */
[----:B--2---:R-:W-:Y:S02]  /*55a0*/  ISETP.LT.AND P4, PT, R69, UR5, !P0 ;  /* 0x0000000545007c0c */ /* 0x004fe4000c781270 */
[----:B------:R-:W-:Y:S01]  /*55b0*/  LEA.HI.X.SX32 R33, R29, R28, 0x1, P6 ;  /* 0x0000001c1d217211 */ /* 0x000fe200030f0eff */
[----:B------:R-:W2:Y:S01]  /*55c0*/  LDCU UR5, c[0x0][0x39c] ;  /* 0x00007380ff0577ac */ /* 0x000ea20008000800 */
[----:B------:R-:W-:-:S02]  /*55d0*/  PRMT R41, R14, 0x7771, RZ ;  /* 0x000077710e297816 */ /* 0x000fc400000000ff */
[----:B---3--:R-:W-:-:S04]  /*55e0*/  IADD3 R30, P6, PT, R37, R27, RZ ;  /* 0x0000001b251e7210 */ /* 0x008fc80007fde0ff */
[----:B------:R-:W-:Y:S01]  /*55f0*/  LEA.HI.X.SX32 R31, R37, R28, 0x1, P6 ;  /* 0x0000001c251f7211 */ /* 0x000fe200030f0eff */
[----:B------:R-:W-:Y:S01]  /*5600*/  IMAD R37, R0, 0x2, R37 ;  /* 0x0000000200257824 */ /* 0x000fe200078e0225 */
[----:B------:R-:W-:Y:S01]  /*5610*/  LOP3.LUT R66, R92, 0x3e, R113, 0xfe, !PT ;  /* 0x0000003e5c427812 */ /* 0x000fe200078efe71 */
[----:B------:R3:W-:Y:S01]  /*5620*/  @P1 STG.E.U8 desc[UR8][R34.64], R41 ;  /* 0x0000002922001986 */ /* 0x0007e2000c101108 */
[----:B------:R-:W-:Y:S01]  /*5630*/  PRMT R39, R15, 0x7771, RZ ;  /* 0x000077710f277816 */ /* 0x000fe200000000ff */
[----:B------:R-:W-:Y:S01]  /*5640*/  IMAD R29, R0, 0x2, R37 ;  /* 0x00000002001d7824 */ /* 0x000fe200078e0225 */
[----:B------:R-:W-:Y:S02]  /*5650*/  LOP3.LUT R68, R92, 0x40, R113, 0xfe, !PT ;  /* 0x000000405c447812 */ /* 0x000fe400078efe71 */
[----:B------:R-:W-:Y:S01]  /*5660*/  PRMT R45, R16, 0x7771, RZ ;  /* 0x00007771102d7816 */ /* 0x000fe200000000ff */
[----:B------:R4:W-:Y:S01]  /*5670*/  @P2 STG.E.U8 desc[UR8][R32.64], R39 ;  /* 0x0000002720002986 */ /* 0x0009e2000c101108 */
[----:B0-----:R-:W-:Y:S01]  /*5680*/  ISETP.LT.AND P1, PT, R66, UR4, !P0 ;  /* 0x0000000442007c0c */ /* 0x001fe2000c721270 */
[----:B------:R-:W0:Y:S01]  /*5690*/  LDCU UR4, c[0x0][0x39c] ;  /* 0x00007380ff0477ac */ /* 0x000e220008000800 */
[----:B---3--:R-:W-:-:S02]  /*56a0*/  IADD3 R34, P6, PT, R37, R27, RZ ;  /* 0x0000001b25227210 */ /* 0x008fc40007fde0ff */
[----:B------:R-:W-:Y:S02]  /*56b0*/  LOP3.LUT R64, R92, 0x42, R113, 0xfe, !PT ;  /* 0x000000425c407812 */ /* 0x000fe400078efe71 */
[-C--:B------:R-:W-:Y:S01]  /*56c0*/  LEA.HI.X.SX32 R35, R37, R28.reuse, 0x1, P6 ;  /* 0x0000001c25237211 */ /* 0x080fe200030f0eff */
[----:B------:R-:W-:Y:S01]  /*56d0*/  IMAD R37, R0, 0x2, R29 ;  /* 0x0000000200257824 */ /* 0x000fe200078e021d */
[----:B-1----:R-:W-:Y:S01]  /*56e0*/  ISETP.LT.AND P2, PT, R68, UR6, !P0 ;  /* 0x0000000644007c0c */ /* 0x002fe2000c741270 */
        /* <DEDUP_REMOVED lines=10> */
[----:B------:R-:W-:Y:S01]  /*5790*/  LOP3.LUT R61, R92, 0x44, R113, 0xfe, !PT ;  /* 0x000000445c3d7812 */ /* 0x000fe200078efe71 */
[----:B------:R3:W-:Y:S01]  /*57a0*/  @P3 STG.E.U8 desc[UR8][R34.64], R43 ;  /* 0x0000002b22003986 */ /* 0x0007e2000c101108 */
[----:B------:R-:W-:Y:S01]  /*57b0*/  PRMT R39, R18, 0x7771, RZ ;  /* 0x0000777112277816 */ /* 0x000fe200000000ff */
[----:B------:R-:W-:Y:S01]  /*57c0*/  IMAD R29, R0, 0x2, R37 ;  /* 0x00000002001d7824 */ /* 0x000fe200078e0225 */
[C-C-:B------:R-:W-:Y:S02]  /*57d0*/  LOP3.LUT R62, R92.reuse, 0x46, R113.reuse, 0xfe, !PT ;  /* 0x000000465c3e7812 */ /* 0x140fe400078efe71 */
[----:B------:R-:W-:Y:S01]  /*57e0*/  PRMT R41, R19, 0x7771, RZ ;  /* 0x0000777113297816 */ /* 0x000fe200000000ff */
[----:B------:R4:W-:Y:S01]  /*57f0*/  @P4 STG.E.U8 desc[UR8][R32.64], R39 ;  /* 0x0000002720004986 */ /* 0x0009e2000c101108 */
[----:B0-----:R-:W-:Y:S01]  /*5800*/  ISETP.LT.AND P3, PT, R61, UR4, !P0 ;  /* 0x000000043d007c0c */ /* 0x001fe2000c761270 */
[----:B------:R-:W0:Y:S01]  /*5810*/  LDCU UR4, c[0x0][0x39c] ;  /* 0x00007380ff0477ac */ /* 0x000e220008000800 */
[----:B------:R-:W-:-:S02]  /*5820*/  LOP3.LUT R60, R92, 0x48, R113, 0xfe, !PT ;  /* 0x000000485c3c7812 */ /* 0x000fc400078efe71 */
[CC--:B---3--:R-:W-:Y:S02]  /*5830*/  IADD3 R34, P6, PT, R37.reuse, R27.reuse, RZ ;  /* 0x0000001b25227210 */ /* 0x0c8fe40007fde0ff */
[----:B-1----:R-:W-:Y:S01]  /*5840*/  ISETP.LT.AND P4, PT, R62, UR6, !P0 ;  /* 0x000000063e007c0c */ /* 0x002fe2000c781270 */
[----:B------:R-:W1:Y:S01]  /*5850*/  LDCU UR6, c[0x0][0x39c] ;  /* 0x00007380ff0677ac */ /* 0x000e620008000800 */
[-C--:B------:R-:W-:Y:S01]  /*5860*/  LEA.HI.X.SX32 R35, R37, R28.reuse, 0x1, P6 ;  /* 0x0000001c25237211 */ /* 0x080fe200030f0eff */
[----:B------:R-:W-:Y:S01]  /*5870*/  IMAD R37, R0, 0x2, R29 ;  /* 0x0000000200257824 */ /* 0x000fe200078e021d */
        /* <DEDUP_REMOVED lines=9> */
[C-C-:B------:R-:W-:Y:S02]  /*5910*/  LOP3.LUT R59, R92.reuse, 0x4a, R113.reuse, 0xfe, !PT ;  /* 0x0000004a5c3b7812 */ /* 0x140fe400078efe71 */
[----:B------:R-:W-:Y:S01]  /*5920*/  PRMT R39, R5, 0x7772, RZ ;  /* 0x0000777205277816 */ /* 0x000fe200000000ff */
[----:B------:R3:W-:Y:S01]  /*5930*/  @P2 STG.E.U8 desc[UR8][R34.64], R43 ;  /* 0x0000002b22002986 */ /* 0x0007e2000c101108 */
[----:B------:R-:W-:Y:S01]  /*5940*/  LOP3.LUT R58, R92, 0x4c, R113, 0xfe, !PT ;  /* 0x0000004c5c3a7812 */ /* 0x000fe200078efe71 */
[----:B------:R-:W-:Y:S01]  /*5950*/  IMAD R29, R0, 0x2, R37 ;  /* 0x00000002001d7824 */ /* 0x000fe200078e0225 */
[----:B------:R-:W-:Y:S01]  /*5960*/  PRMT R41, R6, 0x7772, RZ ;  /* 0x0000777206297816 */ /* 0x000fe200000000ff */
[----:B------:R4:W-:Y:S01]  /*5970*/  @P5 STG.E.U8 desc[UR8][R32.64], R39 ;  /* 0x0000002720005986 */ /* 0x0009e2000c101108 */
[----:B0-----:R-:W-:Y:S01]  /*5980*/  ISETP.LT.AND P2, PT, R59, UR4, !P0 ;  /* 0x000000043b007c0c */ /* 0x001fe2000c741270 */
[----:B------:R-:W0:Y:S01]  /*5990*/  LDCU UR4, c[0x0][0x39c] ;  /* 0x00007380ff0477ac */ /* 0x000e220008000800 */
[----:B------:R-:W-:-:S02]  /*59a0*/  LOP3.LUT R57, R92, 0x4e, R113, 0xfe, !PT ;  /* 0x0000004e5c397812 */ /* 0x000fc400078efe71 */
[----:B-1----:R-:W-:Y:S01]  /*59b0*/  ISETP.LT.AND P5, PT, R58, UR6, !P0 ;  /* 0x000000063a007c0c */ /* 0x002fe2000c7a1270 */
[----:B------:R-:W1:Y:S01]  /*59c0*/  LDCU UR6, c[0x0][0x39c] ;  /* 0x00007380ff0677ac */ /* 0x000e620008000800 */
[-C--:B---3--:R-:W-:Y:S01]  /*59d0*/  IADD3 R34, P6, PT, R37, R27.reuse, RZ ;  /* 0x0000001b25227210 */ /* 0x088fe20007fde0ff */
[----:B------:R3:W-:Y:S01]  /*59e0*/  @P3 STG.E.U8 desc[UR8][R30.64], R41 ;  /* 0x000000291e003986 */ /* 0x0007e2000c101108 */
[----:B--2---:R-:W-:Y:S01]  /*59f0*/  ISETP.LT.AND P3, PT, R57, UR5, !P0 ;  /* 0x0000000539007c0c */ /* 0x004fe2000c761270 */
[----:B------:R-:W2:Y:S01]  /*5a00*/  LDCU UR5, c[0x0][0x39c] ;  /* 0x00007380ff0577ac */ /* 0x000ea20008000800 */
[----:B------:R-:W-:Y:S01]  /*5a10*/  LEA.HI.X.SX32 R35, R37, R28, 0x1, P6 ;  /* 0x0000001c25237211 */ /* 0x000fe200030f0eff */
[----:B------:R-:W-:Y:S01]  /*5a20*/  IMAD R37, R0, 0x2, R29 ;  /* 0x0000000200257824 */ /* 0x000fe200078e021d */
[----:B----4-:R-:W-:-:S04]  /*5a30*/  IADD3 R32, P6, PT, R29, R27, RZ ;  /* 0x0000001b1d207210 */ /* 0x010fc80007fde0ff */
[-C--:B------:R-:W-:Y:S02]  /*5a40*/  LEA.HI.X.SX32 R33, R29, R28.reuse, 0x1, P6 ;  /* 0x0000001c1d217211 */ /* 0x080fe400030f0eff */
[----:B---3--:R-:W-:Y:S02]  /*5a50*/  IADD3 R30, P6, PT, R37, R27, RZ ;  /* 0x0000001b251e7210 */ /* 0x008fe40007fde0ff */
[----:B------:R-:W-:Y:S02]  /*5a60*/  PRMT R39, R7, 0x7772, RZ ;  /* 0x0000777207277816 */ /* 0x000fe400000000ff */
[----:B------:R-:W-:Y:S01]  /*5a70*/  LEA.HI.X.SX32 R31, R37, R28, 0x1, P6 ;  /* 0x0000001c251f7211 */ /* 0x000fe200030f0eff */
[----:B------:R-:W-:Y:S01]  /*5a80*/  IMAD R37, R0, 0x2, R37 ;  /* 0x0000000200257824 */ /* 0x000fe200078e0225 */
[--C-:B------:R-:W-:Y:S02]  /*5a90*/  LOP3.LUT R55, R92, 0x50, R113.reuse, 0xfe, !PT ;  /* 0x000000505c377812 */ /* 0x100fe400078efe71 */
        /* <DEDUP_REMOVED lines=11> */
[CC--:B---3--:R-:W-:Y:S01]  /*5b50*/  IADD3 R34, P6, PT, R37.reuse, R27.reuse, RZ ;  /* 0x0000001b25227210 */ /* 0x0c8fe20007fde0ff */
[----:B------:R3:W-:Y:S01]  /*5b60*/  @P2 STG.E.U8 desc[UR8][R30.64], R43 ;  /* 0x0000002b1e002986 */ /* 0x0007e2000c101108 */
[----:B--2---:R-:W-:Y:S01]  /*5b70*/  ISETP.LT.AND P2, PT, R54, UR5, !P0 ;  /* 0x0000000536007c0c */ /* 0x004fe2000c741270 */
[----:B------:R-:W2:Y:S01]  /*5b80*/  LDCU UR5, c[0x0][0x39c] ;  /* 0x00007380ff0577ac */ /* 0x000ea20008000800 */
[----:B------:R-:W-:Y:S01]  /*5b90*/  LEA.HI.X.SX32 R35, R37, R28, 0x1, P6 ;  /* 0x0000001c25237211 */ /* 0x000fe200030f0eff */
[----:B------:R-:W-:Y:S01]  /*5ba0*/  IMAD R37, R0, 0x2, R29 ;  /* 0x0000000200257824 */ /* 0x000fe200078e021d */
[----:B----4-:R-:W-:-:S04]  /*5bb0*/  IADD3 R32, P6, PT, R29, R27, RZ ;  /* 0x0000001b1d207210 */ /* 0x010fc80007fde0ff */
[-C--:B------:R-:W-:Y:S02]  /*5bc0*/  LEA.HI.X.SX32 R33, R29, R28.reuse, 0x1, P6 ;  /* 0x0000001c1d217211 */ /* 0x080fe400030f0eff */
[C---:B---3--:R-:W-:Y:S02]  /*5bd0*/  IADD3 R30, P6, PT, R37.reuse, R27, RZ ;  /* 0x0000001b251e7210 */ /* 0x048fe40007fde0ff */
[----:B------:R-:W-:Y:S02]  /*5be0*/  PRMT R41, R10, 0x7772, RZ ;  /* 0x000077720a297816 */ /* 0x000fe400000000ff */
[----:B------:R-:W-:Y:S01]  /*5bf0*/  LEA.HI.X.SX32 R31, R37, R28, 0x1, P6 ;  /* 0x0000001c251f7211 */ /* 0x000fe200030f0eff */
[----:B------:R-:W-:Y:S01]  /*5c00*/  IMAD R37, R0, 0x2, R37 ;  /* 0x0000000200257824 */ /* 0x000fe200078e0225 */
[C-C-:B------:R-:W-:Y:S02]  /*5c10*/  LOP3.LUT R25, R92.reuse, 0x56, R113.reuse, 0xfe, !PT ;  /* 0x000000565c197812 */ /* 0x140fe400078efe71 */
[----:B------:R-:W-:Y:S01]  /*5c20*/  PRMT R39, R11, 0x7772, RZ ;  /* 0x000077720b277816 */ /* 0x000fe200000000ff */
[----:B------:R3:W-:Y:S01]  /*5c30*/  @P5 STG.E.U8 desc[UR8][R34.64], R41 ;  /* 0x0000002922005986 */ /* 0x0007e2000c101108 */
[----:B------:R-:W-:-:S02]  /*5c40*/  LOP3.LUT R26, R92, 0x58, R113, 0xfe, !PT ;  /* 0x000000585c1a7812 */ /* 0x000fc400078efe71 */
[----:B------:R-:W-:Y:S01]  /*5c50*/  PRMT R43, R12, 0x7772, RZ ;  /* 0x000077720c2b7816 */ /* 0x000fe200000000ff */
[----:B------:R-:W-:Y:S01]  /*5c60*/  @P3 STG.E.U8 desc[UR8][R32.64], R39 ;  /* 0x0000002720003986 */ /* 0x000fe2000c101108 */
[----:B0-----:R-:W-:Y:S01]  /*5c70*/  ISETP.LT.AND P5, PT, R25, UR4, !P0 ;  /* 0x0000000419007c0c */ /* 0x001fe2000c7a1270 */
[----:B------:R-:W-:Y:S01]  /*5c80*/  IMAD R25, R0, 0x2, R37 ;  /* 0x0000000200197824 */ /* 0x000fe200078e0225 */
[----:B------:R-:W-:Y:S01]  /*5c90*/  LOP3.LUT R24, R92, 0x5a, R113, 0xfe, !PT ;  /* 0x0000005a5c187812 */ /* 0x000fe200078efe71 */
[----:B------:R-:W0:Y:S01]  /*5ca0*/  LDCU UR4, c[0x0][0x39c] ;  /* 0x00007380ff0477ac */ /* 0x000e220008000800 */
[----:B-1----:R-:W-:Y:S02]  /*5cb0*/  ISETP.LT.AND P3, PT, R26, UR6, !P0 ;  /* 0x000000061a007c0c */ /* 0x002fe4000c761270 */
[CC--:B---3--:R-:W-:Y:S01]  /*5cc0*/  IADD3 R34, P6, PT, R37.reuse, R27.reuse, RZ ;  /* 0x0000001b25227210 */ /* 0x0c8fe20007fde0ff */
[----:B------:R-:W1:Y:S01]  /*5cd0*/  LDCU UR6, c[0x0][0x39c] ;  /* 0x00007380ff0677ac */ /* 0x000e620008000800 */
[----:B------:R3:W-:Y:S01]  /*5ce0*/  @P4 STG.E.U8 desc[UR8][R30.64], R43 ;  /* 0x0000002b1e004986 */ /* 0x0007e2000c101108 */
[----:B--2---:R-:W-:Y:S01]  /*5cf0*/  ISETP.LT.AND P4, PT, R24, UR5, !P0 ;  /* 0x0000000518007c0c */ /* 0x004fe2000c781270 */
[----:B------:R-:W-:Y:S01]  /*5d00*/  IMAD R29, R0, 0x2, R25 ;  /* 0x00000002001d7824 */ /* 0x000fe200078e0219 */
[----:B------:R-:W-:Y:S01]  /*5d10*/  LEA.HI.X.SX32 R35, R37, R28, 0x1, P6 ;  /* 0x0000001c25237211 */ /* 0x000fe200030f0eff */
[----:B------:R-:W2:Y:S01]  /*5d20*/  LDCU UR5, c[0x0][0x39c] ;  /* 0x00007380ff0577ac */ /* 0x000ea20008000800 */
[----:B------:R-:W-:-:S04]  /*5d30*/  IADD3 R24, P6, PT, R25, R27, RZ ;  /* 0x0000001b19187210 */ /* 0x000fc80007fde0ff */
[-C--:B------:R-:W-:Y:S02]  /*5d40*/  LEA.HI.X.SX32 R25, R25, R28.reuse, 0x1, P6 ;  /* 0x0000001c19197211 */ /* 0x080fe400030f0eff */
[----:B---3--:R-:W-:Y:S02]  /*5d50*/  IADD3 R30, P6, PT, R29, R27, RZ ;  /* 0x0000001b1d1e7210 */ /* 0x008fe40007fde0ff */
[----:B------:R-:W-:Y:S02]  /*5d60*/  PRMT R33, R13, 0x7772, RZ ;  /* 0x000077720d217816 */ /* 0x000fe400000000ff */
[----:B------:R-:W-:Y:S02]  /*5d70*/  PRMT R39, R14, 0x7772, RZ ;  /* 0x000077720e277816 */ /* 0x000fe400000000ff */
[----:B------:R-:W-:Y:S01]  /*5d80*/  LEA.HI.X.SX32 R31, R29, R28, 0x1, P6 ;  /* 0x0000001c1d1f7211 */ /* 0x000fe200030f0eff */
[----:B------:R-:W-:Y:S01]  /*5d90*/  IMAD R29, R0, 0x2, R29 ;  /* 0x00000002001d7824 */ /* 0x000fe200078e021d */
[----:B------:R-:W-:-:S02]  /*5da0*/  LOP3.LUT R22, R92, 0x5c, R113, 0xfe, !PT ;  /* 0x0000005c5c167812 */ /* 0x000fc400078efe71 */
[--C-:B------:R-:W-:Y:S01]  /*5db0*/  LOP3.LUT R23, R92, 0x5e, R113.reuse, 0xfe, !PT ;  /* 0x0000005e5c177812 */ /* 0x100fe200078efe71 */
[----:B------:R3:W-:Y:S01]  /*5dc0*/  @P1 STG.E.U8 desc[UR8][R34.64], R33 ;  /* 0x0000002122001986 */ /* 0x0007e2000c101108 */
[----:B------:R-:W-:Y:S02]  /*5dd0*/  PRMT R37, R15, 0x7772, RZ ;  /* 0x000077720f257816 */ /* 0x000fe400000000ff */
[----:B0-----:R-:W-:Y:S01]  /*5de0*/  ISETP.LT.AND P1, PT, R22, UR4, !P0 ;  /* 0x0000000416007c0c */ /* 0x001fe2000c721270 */
[----:B------:R0:W-:Y:S01]  /*5df0*/  @P2 STG.E.U8 desc[UR8][R24.64], R39 ;  /* 0x0000002718002986 */ /* 0x0001e2000c101108 */
[----:B------:R-:W-:Y:S01]  /*5e00*/  LOP3.LUT R21, R92, 0x60, R113, 0xfe, !PT ;  /* 0x000000605c157812 */ /* 0x000fe200078efe71 */
[----:B------:R-:W4:Y:S01]  /*5e10*/  LDCU UR4, c[0x0][0x39c] ;  /* 0x00007380ff0477ac */ /* 0x000f220008000800 */
[----:B-1----:R-:W-:Y:S02]  /*5e20*/  ISETP.LT.AND P2, PT, R23, UR6, !P0 ;  /* 0x0000000617007c0c */ /* 0x002fe4000c741270 */
[-C--:B------:R-:W-:Y:S01]  /*5e30*/  IADD3 R22, P6, PT, R29, R27.reuse, RZ ;  /* 0x0000001b1d167210 */ /* 0x080fe20007fde0ff */
[----:B------:R-:W1:Y:S01]  /*5e40*/  LDCU UR6, c[0x0][0x39c] ;  /* 0x00007380ff0677ac */ /* 0x000e620008000800 */
[C---:B---3--:R-:W-:Y:S01]  /*5e50*/  IMAD R33, R0.reuse, 0x2, R29 ;  /* 0x0000000200217824 */ /* 0x048fe200078e021d */
[----:B------:R3:W-:Y:S01]  /*5e60*/  @P5 STG.E.U8 desc[UR8][R30.64], R37 ;  /* 0x000000251e005986 */ /* 0x0007e2000c101108 */
[----:B--2---:R-:W-:Y:S01]  /*5e70*/  ISETP.LT.AND P5, PT, R21, UR5, !P0 ;  /* 0x0000000515007c0c */ /* 0x004fe2000c7a1270 */
[----:B------:R-:W2:Y:S01]  /*5e80*/  LDCU UR5, c[0x0][0x39c] ;  /* 0x00007380ff0577ac */ /* 0x000ea20008000800 */
[----:B------:R-:W-:Y:S01]  /*5e90*/  LEA.HI.X.SX32 R23, R29, R28, 0x1, P6 ;  /* 0x0000001c1d177211 */ /* 0x000fe200030f0eff */
[----:B------:R-:W-:Y:S01]  /*5ea0*/  IMAD R21, R0, 0x2, R33 ;  /* 0x0000000200157824 */ /* 0x000fe200078e0221 */
[----:B0-----:R-:W-:-:S04]  /*5eb0*/  IADD3 R24, P6, PT, R33, R27, RZ ;  /* 0x0000001b21187210 */ /* 0x001fc80007fde0ff */
[-C--:B------:R-:W-:Y:S02]  /*5ec0*/  LEA.HI.X.SX32 R25, R33, R28.reuse, 0x1, P6 ;  /* 0x0000001c21197211 */ /* 0x080fe400030f0eff */
[----:B---3--:R-:W-:Y:S02]  /*5ed0*/  IADD3 R30, P6, PT, R21, R27, RZ ;  /* 0x0000001b151e7210 */ /* 0x008fe40007fde0ff */
[----:B------:R-:W-:Y:S02]  /*5ee0*/  PRMT R35, R16, 0x7772, RZ ;  /* 0x0000777210237816 */ /* 0x000fe400000000ff */
[----:B------:R-:W-:Y:S02]  /*5ef0*/  PRMT R29, R17, 0x7772, RZ ;  /* 0x00007772111d7816 */ /* 0x000fe400000000ff */
[----:B------:R-:W-:Y:S01]  /*5f00*/  LEA.HI.X.SX32 R31, R21, R28, 0x1, P6 ;  /* 0x0000001c151f7211 */ /* 0x000fe200030f0eff */
[----:B------:R-:W-:Y:S01]  /*5f10*/  IMAD R21, R0, 0x2, R21 ;  /* 0x0000000200157824 */ /* 0x000fe200078e0215 */
[----:B------:R-:W-:-:S02]  /*5f20*/  LOP3.LUT R3, R92, 0x62, R113, 0xfe, !PT ;  /* 0x000000625c037812 */ /* 0x000fc400078efe71 */
[----:B------:R-:W-:Y:S01]  /*5f30*/  LOP3.LUT R20, R92, 0x64, R113, 0xfe, !PT ;  /* 0x000000645c147812 */ /* 0x000fe200078efe71 */
[----:B------:R-:W-:Y:S01]  /*5f40*/  @P3 STG.E.U8 desc[UR8][R22.64], R35 ;  /* 0x0000002316003986 */ /* 0x000fe2000c101108 */
[----:B------:R-:W-:Y:S02]  /*5f50*/  PRMT R33, R18, 0x7772, RZ ;  /* 0x0000777212217816 */ /* 0x000fe400000000ff */
[----:B----4-:R-:W-:Y:S01]  /*5f60*/  ISETP.LT.AND P3, PT, R3, UR4, !P0 ;  /* 0x0000000403007c0c */ /* 0x010fe2000c761270 */
[----:B------:R0:W-:Y:S01]  /*5f70*/  @P4 STG.E.U8 desc[UR8][R24.64], R29 ;  /* 0x0000001d18004986 */ /* 0x0001e2000c101108 */
[----:B-1----:R-:W-:Y:S01]  /*5f80*/  ISETP.LT.AND P6, PT, R20, UR6, !P0 ;  /* 0x0000000614007c0c */ /* 0x002fe2000c7c1270 */
[----:B------:R-:W-:Y:S01]  /*5f90*/  IMAD R3, R0, 0x2, R21 ;  /* 0x0000000200037824 */ /* 0x000fe200078e0215 */
[----:B------:R-:W-:Y:S01]  /*5fa0*/  LOP3.LUT R2, R92, 0x66, R113, 0xfe, !PT ;  /* 0x000000665c027812 */ /* 0x000fe200078efe71 */
[----:B------:R1:W-:Y:S01]  /*5fb0*/  @P1 STG.E.U8 desc[UR8][R30.64], R33 ;  /* 0x000000211e001986 */ /* 0x0003e2000c101108 */
[----:B------:R-:W-:Y:S01]  /*5fc0*/  IADD3 R20, P4, PT, R21, R27, RZ ;  /* 0x0000001b15147210 */ /* 0x000fe20007f9e0ff */
[----:B------:R-:W3:Y:S01]  /*5fd0*/  LDCU UR4, c[0x0][0x39c] ;  /* 0x00007380ff0477ac */ /* 0x000ee20008000800 */
[----:B--2---:R-:W-:-:S02]  /*5fe0*/  ISETP.LT.AND P1, PT, R2, UR5, !P0 ;  /* 0x0000000502007c0c */ /* 0x004fc4000c721270 */
[-C--:B------:R-:W-:Y:S01]  /*5ff0*/  LEA.HI.X.SX32 R21, R21, R28.reuse, 0x1, P4 ;  /* 0x0000001c15157211 */ /* 0x080fe200020f0eff */
[----:B------:R-:W2:Y:S01]  /*6000*/  LDCU UR5, c[0x0][0x39c] ;  /* 0x00007380ff0577ac */ /* 0x000ea20008000800 */
[-C--:B------:R-:W-:Y:S01]  /*6010*/  IADD3 R2, P4, PT, R3, R27.reuse, RZ ;  /* 0x0000001b03027210 */ /* 0x080fe20007f9e0ff */
[----:B0-----:R-:W-:Y:S01]  /*6020*/  IMAD R25, R0, 0x2, R3 ;  /* 0x0000000200197824 */ /* 0x001fe200078e0203 */
[----:B------:R-:W-:Y:S01]  /*6030*/  PRMT R35, R19, 0x7772, RZ ;  /* 0x0000777213237816 */ /* 0x000fe200000000ff */
[----:B------:R-:W0:Y:S01]  /*6040*/  LDCU UR6, c[0x0][0x39c] ;  /* 0x00007380ff0677ac */ /* 0x000e220008000800 */
[----:B------:R-:W-:Y:S02]  /*6050*/  LEA.HI.X.SX32 R3, R3, R28, 0x1, P4 ;  /* 0x0000001c03037211 */ /* 0x000fe400020f0eff */
[----:B------:R-:W-:Y:S02]  /*6060*/  IADD3 R22, P4, PT, R25, R27, RZ ;  /* 0x0000001b19167210 */ /* 0x000fe40007f9e0ff */
[----:B------:R-:W-:-:S02]  /*6070*/  PRMT R29, R4, 0x7773, RZ ;  /* 0x00007773041d7816 */ /* 0x000fc400000000ff */
[----:B------:R-:W-:Y:S01]  /*6080*/  LEA.HI.X.SX32 R23, R25, R28, 0x1, P4 ;  /* 0x0000001c19177211 */ /* 0x000fe200020f0eff */
[C---:B------:R-:W-:Y:S01]  /*6090*/  IMAD R25, R0.reuse, 0x2, R25 ;  /* 0x0000000200197824 */ /* 0x040fe200078e0219 */
[----:B-1----:R-:W-:Y:S01]  /*60a0*/  PRMT R33, R5, 0x7773, RZ ;  /* 0x0000777305217816 */ /* 0x002fe200000000ff */
[----:B------:R1:W-:Y:S04]  /*60b0*/  @P2 STG.E.U8 desc[UR8][R20.64], R35 ;  /* 0x0000002314002986 */ /* 0x0003e8000c101108 */
[----:B------:R4:W-:Y:S04]  /*60c0*/  @P5 STG.E.U8 desc[UR8][R2.64], R29 ;  /* 0x0000001d02005986 */ /* 0x0009e8000c101108 */
[----:B------:R-:W-:Y:S01]  /*60d0*/  @P3 STG.E.U8 desc[UR8][R22.64], R33 ;  /* 0x0000002116003986 */ /* 0x000fe2000c101108 */
[----:B------:R-:W-:Y:S01]  /*60e0*/  IADD3 R4, P3, PT, R25, R27, RZ ;  /* 0x0000001b19047210 */ /* 0x000fe20007f7e0ff */
[----:B-1----:R-:W-:Y:S01]  /*60f0*/  IMAD R21, R0, 0x2, R25 ;  /* 0x0000000200157824 */ /* 0x002fe200078e0219 */
[----:B------:R-:W-:-:S02]  /*6100*/  PRMT R31, R6, 0x7773, RZ ;  /* 0x00007773061f7816 */ /* 0x000fc400000000ff */
[----:B------:R-:W-:Y:S01]  /*6110*/  LEA.HI.X.SX32 R5, R25, R28, 0x1, P3 ;  /* 0x0000001c19057211 */ /* 0x000fe200018f0eff */
[----:B------:R-:W-:Y:S01]  /*6120*/  IMAD R25, R0, 0x2, R21 ;  /* 0x0000000200197824 */ /* 0x000fe200078e0215 */
[C-C-:B------:R-:W-:Y:S02]  /*6130*/  LOP3.LUT R53, R92.reuse, 0x68, R113.reuse, 0xfe, !PT ;  /* 0x000000685c357812 */ /* 0x140fe400078efe71 */
[C-C-:B------:R-:W-:Y:S01]  /*6140*/  LOP3.LUT R51, R92.reuse, 0x6c, R113.reuse, 0xfe, !PT ;  /* 0x0000006c5c337812 */ /* 0x140fe200078efe71 */
[----:B------:R1:W-:Y:S01]  /*6150*/  @P6 STG.E.U8 desc[UR8][R4.64], R31 ;  /* 0x0000001f04006986 */ /* 0x0003e2000c101108 */
[----:B------:R-:W-:Y:S02]  /*6160*/  LOP3.LUT R52, R92, 0x6a, R113, 0xfe, !PT ;  /* 0x0000006a5c347812 */ /* 0x000fe400078efe71 */
[----:B------:R-:W-:Y:S02]  /*6170*/  IADD3 R6, P6, PT, R25, R27, RZ ;  /* 0x0000001b19067210 */ /* 0x000fe40007fde0ff */
[----:B---3--:R-:W-:Y:S01]  /*6180*/  ISETP.LT.AND P2, PT, R53, UR4, !P0 ;  /* 0x0000000435007c0c */ /* 0x008fe2000c741270 */
[----:B------:R-:W3:Y:S01]  /*6190*/  LDCU UR4, c[0x0][0x39c] ;  /* 0x00007380ff0477ac */ /* 0x000ee20008000800 */
[----:B--2---:R-:W-:-:S02]  /*61a0*/  ISETP.LT.AND P4, PT, R51, UR5, !P0 ;  /* 0x0000000533007c0c */ /* 0x004fc4000c781270 */
[----:B0-----:R-:W-:Y:S01]  /*61b0*/  ISETP.LT.AND P5, PT, R52, UR6, !P0 ;  /* 0x0000000634007c0c */ /* 0x001fe2000c7a1270 */
[----:B------:R-:W0:Y:S01]  /*61c0*/  LDCU UR5, c[0x0][0x39c] ;  /* 0x00007380ff0577ac */ /* 0x000e220008000800 */
[----:B----4-:R-:W-:Y:S02]  /*61d0*/  PRMT R29, R7, 0x7773, RZ ;  /* 0x00007773071d7816 */ /* 0x010fe400000000ff */
[----:B------:R-:W-:Y:S01]  /*61e0*/  IADD3 R2, P3, PT, R21, R27, RZ ;  /* 0x0000001b15027210 */ /* 0x000fe20007f7e0ff */
[----:B------:R-:W2:Y:S01]  /*61f0*/  LDCU UR6, c[0x0][0x39c] ;  /* 0x00007380ff0677ac */ /* 0x000ea20008000800 */
[-C--:B------:R-:W-:Y:S01]  /*6200*/  LEA.HI.X.SX32 R7, R25, R28.reuse, 0x1, P6 ;  /* 0x0000001c19077211 */ /* 0x080fe200030f0eff */
[----:B------:R-:W-:Y:S01]  /*6210*/  IMAD R25, R0, 0x2, R25 ;  /* 0x0000000200197824 */ /* 0x000fe200078e0219 */
[----:B------:R-:W-:-:S03]  /*6220*/  LEA.HI.X.SX32 R3, R21, R28, 0x1, P3 ;  /* 0x0000001c15037211 */ /* 0x000fc600018f0eff */
[----:B-1----:R-:W-:Y:S01]  /*6230*/  IMAD R5, R0, 0x2, R25 ;  /* 0x0000000200057824 */ /* 0x002fe200078e0219 */
[CC--:B------:R-:W-:Y:S01]  /*6240*/  IADD3 R20, P6, PT, R25.reuse, R27.reuse, RZ ;  /* 0x0000001b19147210 */ /* 0x0c0fe20007fde0ff */
[----:B------:R1:W-:Y:S01]  /*6250*/  @P1 STG.E.U8 desc[UR8][R2.64], R29 ;  /* 0x0000001d02001986 */ /* 0x0003e2000c101108 */
[--C-:B------:R-:W-:Y:S02]  /*6260*/  LOP3.LUT R50, R92, 0x6e, R113.reuse, 0xfe, !PT ;  /* 0x0000006e5c327812 */ /* 0x100fe400078efe71 */
[----:B------:R-:W-:Y:S02]  /*6270*/  LEA.HI.X.SX32 R21, R25, R28, 0x1, P6 ;  /* 0x0000001c19157211 */ /* 0x000fe400030f0eff */
[----:B------:R-:W-:Y:S02]  /*6280*/  PRMT R23, R8, 0x7773, RZ ;  /* 0x0000777308177816 */ /* 0x000fe400000000ff */
[----:B------:R-:W-:Y:S02]  /*6290*/  LOP3.LUT R44, R92, 0x70, R113, 0xfe, !PT ;  /* 0x000000705c2c7812 */ /* 0x000fe400078efe71 */
[----:B-1----:R-:W-:Y:S01]  /*62a0*/  PRMT R29, R9, 0x7773, RZ ;  /* 0x00007773091d7816 */ /* 0x002fe200000000ff */
[----:B------:R-:W-:Y:S01]  /*62b0*/  IMAD R9, R0, 0x2, R5 ;  /* 0x0000000200097824 */ /* 0x000fe200078e0205 */
[----:B------:R-:W-:-:S02]  /*62c0*/  IADD3 R2, P6, PT, R5, R27, RZ ;  /* 0x0000001b05027210 */ /* 0x000fc40007fde0ff */
[----:B------:R-:W-:Y:S02]  /*62d0*/  LOP3.LUT R46, R92, 0x72, R113, 0xfe, !PT ;  /* 0x000000725c2e7812 */ /* 0x000fe400078efe71 */
[----:B------:R-:W-:Y:S01]  /*62e0*/  LEA.HI.X.SX32 R3, R5, R28, 0x1, P6 ;  /* 0x0000001c05037211 */ /* 0x000fe200030f0eff */
[----:B------:R1:W-:Y:S01]  /*62f0*/  @P2 STG.E.U8 desc[UR8][R6.64], R23 ;  /* 0x0000001706002986 */ /* 0x0003e2000c101108 */
[----:B---3--:R-:W-:Y:S01]  /*6300*/  ISETP.LT.AND P3, PT, R50, UR4, !P0 ;  /* 0x0000000432007c0c */ /* 0x008fe2000c761270 */
[----:B------:R-:W3:Y:S01]  /*6310*/  LDCU UR4, c[0x0][0x39c] ;  /* 0x00007380ff0477ac */ /* 0x000ee20008000800 */
[----:B------:R-:W-:Y:S02]  /*6320*/  IADD3 R4, P6, PT, R9, R27, RZ ;  /* 0x0000001b09047210 */ /* 0x000fe40007fde0ff */
[----:B0-----:R-:W-:Y:S01]  /*6330*/  ISETP.LT.AND P1, PT, R44, UR5, !P0 ;  /* 0x000000052c007c0c */ /* 0x001fe2000c721270 */
[----:B------:R-:W0:Y:S01]  /*6340*/  LDCU UR5, c[0x0][0x39c] ;  /* 0x00007380ff0577ac */ /* 0x000e220008000800 */
[----:B--2---:R-:W-:-:S02]  /*6350*/  ISETP.LT.AND P2, PT, R46, UR6, !P0 ;  /* 0x000000062e007c0c */ /* 0x004fc4000c741270 */
[----:B------:R-:W-:Y:S01]  /*6360*/  LEA.HI.X.SX32 R5, R9, R28, 0x1, P6 ;  /* 0x0000001c09057211 */ /* 0x000fe200030f0eff */
[----:B------:R-:W2:Y:S01]  /*6370*/  LDCU UR6, c[0x0][0x39c] ;  /* 0x00007380ff0677ac */ /* 0x000ea20008000800 */
[----:B------:R-:W-:Y:S01]  /*6380*/  IMAD R9, R0, 0x2, R9 ;  /* 0x0000000200097824 */ /* 0x000fe200078e0209 */
[----:B------:R-:W-:Y:S02]  /*6390*/  PRMT R25, R10, 0x7773, RZ ;  /* 0x000077730a197816 */ /* 0x000fe400000000ff */
[----:B-1----:R-:W-:Y:S01]  /*63a0*/  PRMT R23, R11, 0x7773, RZ ;  /* 0x000077730b177816 */ /* 0x002fe200000000ff */
[----:B------:R-:W-:Y:S01]  /*63b0*/  IMAD R11, R0, 0x2, R9 ;  /* 0x00000002000b7824 */ /* 0x000fe200078e0209 */
[----:B------:R-:W-:Y:S01]  /*63c0*/  @P5 STG.E.U8 desc[UR8][R20.64], R29 ;  /* 0x0000001d14005986 */ /* 0x000fe2000c101108 */
[----:B------:R-:W-:-:S03]  /*63d0*/  IADD3 R6, P6, PT, R9, R27, RZ ;  /* 0x0000001b09067210 */ /* 0x000fc60007fde0ff */
[----:B------:R1:W-:Y:S01]  /*63e0*/  @P4 STG.E.U8 desc[UR8][R2.64], R25 ;  /* 0x0000001902004986 */ /* 0x0003e2000c101108 */
[C-C-:B------:R-:W-:Y:S02]  /*63f0*/  LOP3.LUT R49, R92.reuse, 0x74, R113.reuse, 0xfe, !PT ;  /* 0x000000745c317812 */ /* 0x140fe400078efe71 */
[----:B------:R-:W-:Y:S01]  /*6400*/  LEA.HI.X.SX32 R7, R9, R28, 0x1, P6 ;  /* 0x0000001c09077211 */ /* 0x000fe200030f0eff */
[----:B------:R4:W-:Y:S01]  /*6410*/  @P3 STG.E.U8 desc[UR8][R4.64], R23 ;  /* 0x0000001704003986 */ /* 0x0009e2000c101108 */
[----:B------:R-:W-:Y:S02]  /*6420*/  LOP3.LUT R48, R92, 0x76, R113, 0xfe, !PT ;  /* 0x000000765c307812 */ /* 0x000fe400078efe71 */
[----:B------:R-:W-:Y:S01]  /*6430*/  IADD3 R8, P6, PT, R11, R27, RZ ;  /* 0x0000001b0b087210 */ /* 0x000fe20007fde0ff */
[----:B-1----:R-:W-:Y:S01]  /*6440*/  IMAD R3, R0, 0x2, R11 ;  /* 0x0000000200037824 */ /* 0x002fe200078e020b */
[----:B------:R-:W-:-:S03]  /*6450*/  LOP3.LUT R42, R92, 0x78, R113, 0xfe, !PT ;  /* 0x000000785c2a7812 */ /* 0x000fc600078efe71 */
[----:B----4-:R-:W-:Y:S01]  /*6460*/  IMAD R5, R0, 0x2, R3 ;  /* 0x0000000200057824 */ /* 0x010fe200078e0203 */
[----:B---3--:R-:W-:Y:S01]  /*6470*/  ISETP.LT.AND P5, PT, R49, UR4, !P0 ;  /* 0x0000000431007c0c */ /* 0x008fe2000c7a1270 */
[----:B------:R-:W1:Y:S01]  /*6480*/  LDCU UR4, c[0x0][0x39c] ;  /* 0x00007380ff0477ac */ /* 0x000e620008000800 */
[----:B0-----:R-:W-:Y:S02]  /*6490*/  ISETP.LT.AND P4, PT, R48, UR5, !P0 ;  /* 0x0000000530007c0c */ /* 0x001fe4000c781270 */
[----:B------:R-:W-:Y:S01]  /*64a0*/  LEA.HI.X.SX32 R9, R11, R28, 0x1, P6 ;  /* 0x0000001c0b097211 */ /* 0x000fe200030f0eff */
[----:B------:R-:W0:Y:S01]  /*64b0*/  LDCU UR5, c[0x0][0x39c] ;  /* 0x00007380ff0577ac */ /* 0x000e220008000800 */
[----:B--2---:R-:W-:Y:S01]  /*64c0*/  ISETP.LT.AND P3, PT, R42, UR6, !P0 ;  /* 0x000000062a007c0c */ /* 0x004fe2000c761270 */
[----:B------:R-:W-:Y:S01]  /*64d0*/  IMAD R11, R0, 0x2, R5 ;  /* 0x00000002000b7824 */ /* 0x000fe200078e0205 */
[----:B------:R-:W-:Y:S01]  /*64e0*/  PRMT R29, R12, 0x7773, RZ ;  /* 0x000077730c1d7816 */ /* 0x000fe200000000ff */
[----:B------:R-:W2:Y:S01]  /*64f0*/  LDCU UR6, c[0x0][0x39c] ;  /* 0x00007380ff0677ac */ /* 0x000ea20008000800 */
[----:B------:R-:W-:Y:S01]  /*6500*/  PRMT R25, R13, 0x7773, RZ ;  /* 0x000077730d197816 */ /* 0x000fe200000000ff */
[----:B------:R-:W-:-:S02]  /*6510*/  IMAD R13, R0, 0x2, R11 ;  /* 0x00000002000d7824 */ /* 0x000fc400078e020b */
[----:B------:R-:W-:Y:S01]  /*6520*/  @P1 STG.E.U8 desc[UR8][R6.64], R29 ;  /* 0x0000001d06001986 */ /* 0x000fe2000c101108 */
[-C--:B------:R-:W-:Y:S01]  /*6530*/  IADD3 R2, P1, PT, R3, R27.reuse, RZ ;  /* 0x0000001b03027210 */ /* 0x080fe20007f3e0ff */
[----:B------:R-:W-:Y:S02]  /*6540*/  IMAD R21, R0, 0x2, R13 ;  /* 0x0000000200157824 */ /* 0x000fe400078e020d */
[----:B------:R3:W-:Y:S01]  /*6550*/  @P2 STG.E.U8 desc[UR8][R8.64], R25 ;  /* 0x0000001908002986 */ /* 0x0007e2000c101108 */
[----:B------:R-:W-:Y:S02]  /*6560*/  IADD3 R4, P2, PT, R5, R27, RZ ;  /* 0x0000001b05047210 */ /* 0x000fe40007f5e0ff */
[----:B------:R-:W-:Y:S02]  /*6570*/  LEA.HI.X.SX32 R3, R3, R28, 0x1, P1 ;  /* 0x0000001c03037211 */ /* 0x000fe400008f0eff */
[C-C-:B------:R-:W-:Y:S02]  /*6580*/  LOP3.LUT R40, R92.reuse, 0x7a, R113.reuse, 0xfe, !PT ;  /* 0x0000007a5c287812 */ /* 0x140fe400078efe71 */
[----:B------:R-:W-:-:S02]  /*6590*/  LOP3.LUT R38, R92, 0x7c, R113, 0xfe, !PT ;  /* 0x0000007c5c267812 */ /* 0x000fc400078efe71 */
[----:B------:R-:W-:Y:S02]  /*65a0*/  LOP3.LUT R92, R92, 0x7e, R113, 0xfe, !PT ;  /* 0x0000007e5c5c7812 */ /* 0x000fe400078efe71 */
[-C--:B---3--:R-:W-:Y:S02]  /*65b0*/  IADD3 R8, P1, PT, R21, R27.reuse, RZ ;  /* 0x0000001b15087210 */ /* 0x088fe40007f3e0ff */
[----:B------:R-:W-:Y:S02]  /*65c0*/  IADD3 R10, P6, PT, R11, R27, RZ ;  /* 0x0000001b0b0a7210 */ /* 0x000fe40007fde0ff */
[-C--:B------:R-:W-:Y:S02]  /*65d0*/  LEA.HI.X.SX32 R5, R5, R28.reuse, 0x1, P2 ;  /* 0x0000001c05057211 */ /* 0x080fe400010f0eff */
[----:B-1----:R-:W-:Y:S02]  /*65e0*/  ISETP.LT.AND P2, PT, R40, UR4, !P0 ;  /* 0x0000000428007c0c */ /* 0x002fe4000c741270 */
[----:B------:R-:W-:-:S02]  /*65f0*/  LEA.HI.X.SX32 R9, R21, R28, 0x1, P1 ;  /* 0x0000001c15097211 */ /* 0x000fc400008f0eff */
[----:B0-----:R-:W-:Y:S02]  /*6600*/  ISETP.LT.AND P1, PT, R38, UR5, !P0 ;  /* 0x0000000526007c0c */ /* 0x001fe4000c721270 */
[----:B--2---:R-:W-:Y:S01]  /*6610*/  ISETP.LT.AND P0, PT, R92, UR6, !P0 ;  /* 0x000000065c007c0c */ /* 0x004fe2000c701270 */
[----:B------:R-:W-:Y:S01]  /*6620*/  IMAD R0, R0, 0x2, R21 ;  /* 0x0000000200007824 */ /* 0x000fe200078e0215 */
[----:B------:R-:W-:Y:S02]  /*6630*/  LEA.HI.X.SX32 R11, R11, R28, 0x1, P6 ;  /* 0x0000001c0b0b7211 */ /* 0x000fe400030f0eff */
[----:B------:R-:W-:Y:S02]  /*6640*/  IADD3 R6, P6, PT, R13, R27, RZ ;  /* 0x0000001b0d067210 */ /* 0x000fe40007fde0ff */
[----:B------:R-:W-:Y:S02]  /*6650*/  PRMT R21, R14, 0x7773, RZ ;  /* 0x000077730e157816 */ /* 0x000fe400000000ff */
[----:B------:R-:W-:-:S02]  /*6660*/  PRMT R15, R15, 0x7773, RZ ;  /* 0x000077730f0f7816 */ /* 0x000fc400000000ff */
[----:B------:R-:W-:Y:S02]  /*6670*/  PRMT R25, R16, 0x7773, RZ ;  /* 0x0000777310197816 */ /* 0x000fe400000000ff */
[----:B------:R-:W-:Y:S02]  /*6680*/  LEA.HI.X.SX32 R7, R13, R28, 0x1, P6 ;  /* 0x0000001c0d077211 */ /* 0x000fe400030f0eff */
[----:B------:R-:W-:Y:S01]  /*6690*/  PRMT R23, R17, 0x7773, RZ ;  /* 0x0000777311177816 */ /* 0x000fe200000000ff */
[----:B------:R0:W-:Y:S01]  /*66a0*/  @P5 STG.E.U8 desc[UR8][R2.64], R21 ;  /* 0x0000001502005986 */ /* 0x0001e2000c101108 */
[----:B------:R-:W-:-:S03]  /*66b0*/  PRMT R17, R18, 0x7773, RZ ;  /* 0x0000777312117816 */ /* 0x000fc600000000ff */
[----:B------:R0:W-:Y:S01]  /*66c0*/  @P4 STG.E.U8 desc[UR8][R4.64], R15 ;  /* 0x0000000f04004986 */ /* 0x0001e2000c101108 */
[----:B------:R-:W-:-:S03]  /*66d0*/  IADD3 R12, P6, PT, R0, R27, RZ ;  /* 0x0000001b000c7210 */ /* 0x000fc60007fde0ff */
[----:B------:R0:W-:Y:S04]  /*66e0*/  @P3 STG.E.U8 desc[UR8][R10.64], R25 ;  /* 0x000000190a003986 */ /* 0x0001e8000c101108 */
[----:B------:R0:W-:Y:S01]  /*66f0*/  @P2 STG.E.U8 desc[UR8][R6.64], R23 ;  /* 0x0000001706002986 */ /* 0x0001e2000c101108 */
[----:B------:R-:W-:-:S03]  /*6700*/  LEA.HI.X.SX32 R13, R0, R28, 0x1, P6 ;  /* 0x0000001c000d7211 */ /* 0x000fc600030f0eff */
[----:B------:R0:W-:Y:S01]  /*6710*/  @P1 STG.E.U8 desc[UR8][R8.64], R17 ;  /* 0x0000001108001986 */ /* 0x0001e2000c101108 */
[----:B------:R-:W-:Y:S01]  /*6720*/  PRMT R19, R19, 0x7773, RZ ;  /* 0x0000777313137816 */ /* 0x000fe200000000ff */
[----:B------:R-:W-:Y:S06]  /*6730*/  @!P0 EXIT ;  /* 0x000000000000894d */ /* 0x000fec0003800000 */
[----:B------:R-:W-:Y:S01]  /*6740*/  STG.E.U8 desc[UR8][R12.64], R19 ;  /* 0x000000130c007986 */ /* 0x000fe2000c101108 */
[----:B------:R-:W-:Y:S05]  /*6750*/  EXIT ;  /* 0x000000000000794d */ /* 0x000fea0003800000 */
.L_x_3:
[----:B------:R-:W-:-:S00]  /*6760*/  BRA `(.L_x_3) ;  /* 0xfffffffc00fc7947 */ /* 0x000fc0000383ffff */
[----:B------:R-:W-:-:S00]  /*6770*/  NOP ;  /* 0x0000000000007918 */ /* 0x000fc00000000000 */
        /* <DEDUP_REMOVED lines=8> */
.L_x_4:


//--------------------- .nv.shared.matmul_kernel  --------------------------
	.section	.nv.shared.matmul_kernel,"aw",@nobits
	.sectionflags	@""
	.align	16
	.zero		1024


//--------------------- .nv.shared.reserved.0     --------------------------
	.section	.nv.shared.reserved.0,"aw",@nobits
	.weak		__nv_reservedSMEM_offset_0_alias
	.size		__nv_reservedSMEM_offset_0_alias, 0, 64
	.other		__nv_reservedSMEM_offset_0_alias,@"STO_CUDA_RESERVED_SHARED STV_DEFAULT"
__nv_reservedSMEM_offset_0_alias:
	.zero		0
	.zero		64


//--------------------- .nv.constant0.matmul_kernel --------------------------
	.section	.nv.constant0.matmul_kernel,"a",@progbits
	.sectionflags	@""
	.align	4
.nv.constant0.matmul_kernel:
	.zero		976


//--------------------- SYMBOLS --------------------------

	.type		.nv.reservedSmem.offset0,@object
	.size		.nv.reservedSmem.offset0,0x4
	.type		.nv.reservedSmem.cap,@object
	.size		.nv.reservedSmem.cap,0x4
